//
// Generated by NVIDIA NVVM Compiler
//
// Compiler Build ID: CL-36424714
// Cuda compilation tools, release 13.0, V13.0.88
// Based on NVVM 20.0.0
//

.version 9.0
.target sm_100
.address_size 64

	// .globl	_Z6conv3dPfS_S_ii
.extern .shared .align 16 .b8 shared_input[];

.visible .entry _Z6conv3dPfS_S_ii(
	.param .u64 .ptr .align 1 _Z6conv3dPfS_S_ii_param_0,
	.param .u64 .ptr .align 1 _Z6conv3dPfS_S_ii_param_1,
	.param .u64 .ptr .align 1 _Z6conv3dPfS_S_ii_param_2,
	.param .u32 _Z6conv3dPfS_S_ii_param_3,
	.param .u32 _Z6conv3dPfS_S_ii_param_4
)
{
	.reg .pred 	%p<28>;
	.reg .b32 	%r<111>;
	.reg .b32 	%f<101>;
	.reg .b64 	%rd<26>;

	ld.param.u64 	%rd10, [_Z6conv3dPfS_S_ii_param_0];
	ld.param.u64 	%rd11, [_Z6conv3dPfS_S_ii_param_1];
	ld.param.u32 	%r29, [_Z6conv3dPfS_S_ii_param_3];
	ld.param.u32 	%r30, [_Z6conv3dPfS_S_ii_param_4];
	cvta.to.global.u64 	%rd1, %rd11;
	cvta.to.global.u64 	%rd2, %rd10;
	mov.u32 	%r31, %ctaid.x;
	mov.u32 	%r32, %ntid.x;
	mov.u32 	%r33, %tid.x;
	mad.lo.s32 	%r1, %r31, %r32, %r33;
	mov.u32 	%r34, %ctaid.y;
	mov.u32 	%r35, %ntid.y;
	mov.u32 	%r36, %tid.y;
	mad.lo.s32 	%r37, %r34, %r35, %r36;
	mov.u32 	%r38, %ctaid.z;
	mov.u32 	%r39, %ntid.z;
	mov.u32 	%r40, %tid.z;
	mad.lo.s32 	%r3, %r38, %r39, %r40;
	sub.s32 	%r41, %r29, %r30;
	max.s32 	%r42, %r1, %r37;
	max.s32 	%r43, %r3, %r42;
	setp.gt.s32 	%p1, %r43, %r41;
	@%p1 bra 	$L__BB0_47;
	setp.lt.s32 	%p2, %r30, 1;
	mov.f32 	%f79, 0f00000000;
	@%p2 bra 	$L__BB0_46;
	and.b32  	%r5, %r30, 7;
	and.b32  	%r6, %r30, 3;
	and.b32  	%r7, %r30, 2147483640;
	mov.f32 	%f79, 0f00000000;
	mov.b32 	%r105, 0;
$L__BB0_3:
	add.s32 	%r9, %r105, %r3;
	mul.lo.s32 	%r10, %r9, %r29;
	mul.lo.s32 	%r11, %r105, %r30;
	mov.b32 	%r106, 0;
$L__BB0_4:
	setp.lt.u32 	%p3, %r30, 8;
	add.s32 	%r13, %r106, %r37;
	add.s32 	%r47, %r13, %r10;
	mul.lo.s32 	%r14, %r47, %r29;
	add.s32 	%r48, %r106, %r11;
	mul.lo.s32 	%r15, %r48, %r30;
	mov.b32 	%r109, 0;
	@%p3 bra 	$L__BB0_23;
	mov.b32 	%r107, 0;
$L__BB0_6:
	.pragma "nounroll";
	add.s32 	%r17, %r107, %r1;
	max.s32 	%r50, %r17, %r13;
	add.s32 	%r51, %r17, %r14;
	mul.wide.s32 	%rd12, %r51, 4;
	add.s64 	%rd3, %rd2, %rd12;
	add.s32 	%r52, %r107, %r15;
	mul.wide.s32 	%rd13, %r52, 4;
	add.s64 	%rd4, %rd1, %rd13;
	max.s32 	%r53, %r50, %r9;
	setp.ge.s32 	%p4, %r53, %r29;
	@%p4 bra 	$L__BB0_8;
	ld.global.f32 	%f44, [%rd3];
	ld.global.f32 	%f45, [%rd4];
	fma.rn.f32 	%f79, %f44, %f45, %f79;
$L__BB0_8:
	add.s32 	%r54, %r17, 1;
	max.s32 	%r55, %r54, %r13;
	max.s32 	%r56, %r55, %r9;
	setp.ge.s32 	%p5, %r56, %r29;
	@%p5 bra 	$L__BB0_10;
	ld.global.f32 	%f46, [%rd3+4];
	ld.global.f32 	%f47, [%rd4+4];
	fma.rn.f32 	%f79, %f46, %f47, %f79;
$L__BB0_10:
	add.s32 	%r57, %r17, 2;
	max.s32 	%r58, %r57, %r13;
	max.s32 	%r59, %r58, %r9;
	setp.ge.s32 	%p6, %r59, %r29;
	@%p6 bra 	$L__BB0_12;
	ld.global.f32 	%f48, [%rd3+8];
	ld.global.f32 	%f49, [%rd4+8];
	fma.rn.f32 	%f79, %f48, %f49, %f79;
$L__BB0_12:
	add.s32 	%r60, %r17, 3;
	max.s32 	%r61, %r60, %r13;
	max.s32 	%r62, %r61, %r9;
	setp.ge.s32 	%p7, %r62, %r29;
	@%p7 bra 	$L__BB0_14;
	ld.global.f32 	%f50, [%rd3+12];
	ld.global.f32 	%f51, [%rd4+12];
	fma.rn.f32 	%f79, %f50, %f51, %f79;
$L__BB0_14:
	add.s32 	%r63, %r17, 4;
	max.s32 	%r64, %r63, %r13;
	max.s32 	%r65, %r64, %r9;
	setp.ge.s32 	%p8, %r65, %r29;
	@%p8 bra 	$L__BB0_16;
	ld.global.f32 	%f52, [%rd3+16];
	ld.global.f32 	%f53, [%rd4+16];
	fma.rn.f32 	%f79, %f52, %f53, %f79;
$L__BB0_16:
	add.s32 	%r66, %r17, 5;
	max.s32 	%r67, %r66, %r13;
	max.s32 	%r68, %r67, %r9;
	setp.ge.s32 	%p9, %r68, %r29;
	@%p9 bra 	$L__BB0_18;
	ld.global.f32 	%f54, [%rd3+20];
	ld.global.f32 	%f55, [%rd4+20];
	fma.rn.f32 	%f79, %f54, %f55, %f79;
$L__BB0_18:
	add.s32 	%r69, %r17, 6;
	max.s32 	%r70, %r69, %r13;
	max.s32 	%r71, %r70, %r9;
	setp.ge.s32 	%p10, %r71, %r29;
	@%p10 bra 	$L__BB0_20;
	ld.global.f32 	%f56, [%rd3+24];
	ld.global.f32 	%f57, [%rd4+24];
	fma.rn.f32 	%f79, %f56, %f57, %f79;
$L__BB0_20:
	add.s32 	%r72, %r17, 7;
	max.s32 	%r73, %r72, %r13;
	max.s32 	%r74, %r73, %r9;
	setp.ge.s32 	%p11, %r74, %r29;
	@%p11 bra 	$L__BB0_22;
	ld.global.f32 	%f58, [%rd3+28];
	ld.global.f32 	%f59, [%rd4+28];
	fma.rn.f32 	%f79, %f58, %f59, %f79;
$L__BB0_22:
	add.s32 	%r107, %r107, 8;
	setp.ne.s32 	%p12, %r107, %r7;
	mov.u32 	%r109, %r7;
	@%p12 bra 	$L__BB0_6;
$L__BB0_23:
	setp.eq.s32 	%p13, %r5, 0;
	@%p13 bra 	$L__BB0_44;
	add.s32 	%r75, %r5, -1;
	setp.lt.u32 	%p14, %r75, 3;
	@%p14 bra 	$L__BB0_34;
	add.s32 	%r20, %r109, %r1;
	max.s32 	%r76, %r20, %r13;
	add.s32 	%r77, %r20, %r14;
	mul.wide.s32 	%rd14, %r77, 4;
	add.s64 	%rd5, %rd2, %rd14;
	add.s32 	%r78, %r109, %r15;
	mul.wide.s32 	%rd15, %r78, 4;
	add.s64 	%rd6, %rd1, %rd15;
	max.s32 	%r79, %r76, %r9;
	setp.ge.s32 	%p15, %r79, %r29;
	@%p15 bra 	$L__BB0_27;
	ld.global.f32 	%f61, [%rd5];
	ld.global.f32 	%f62, [%rd6];
	fma.rn.f32 	%f79, %f61, %f62, %f79;
$L__BB0_27:
	add.s32 	%r80, %r20, 1;
	max.s32 	%r81, %r80, %r13;
	max.s32 	%r82, %r81, %r9;
	setp.ge.s32 	%p16, %r82, %r29;
	@%p16 bra 	$L__BB0_29;
	ld.global.f32 	%f63, [%rd5+4];
	ld.global.f32 	%f64, [%rd6+4];
	fma.rn.f32 	%f79, %f63, %f64, %f79;
$L__BB0_29:
	add.s32 	%r83, %r20, 2;
	max.s32 	%r84, %r83, %r13;
	max.s32 	%r85, %r84, %r9;
	setp.ge.s32 	%p17, %r85, %r29;
	@%p17 bra 	$L__BB0_31;
	ld.global.f32 	%f65, [%rd5+8];
	ld.global.f32 	%f66, [%rd6+8];
	fma.rn.f32 	%f79, %f65, %f66, %f79;
$L__BB0_31:
	add.s32 	%r86, %r20, 3;
	max.s32 	%r87, %r86, %r13;
	max.s32 	%r88, %r87, %r9;
	setp.ge.s32 	%p18, %r88, %r29;
	@%p18 bra 	$L__BB0_33;
	ld.global.f32 	%f67, [%rd5+12];
	ld.global.f32 	%f68, [%rd6+12];
	fma.rn.f32 	%f79, %f67, %f68, %f79;
$L__BB0_33:
	add.s32 	%r109, %r109, 4;
$L__BB0_34:
	setp.eq.s32 	%p19, %r6, 0;
	@%p19 bra 	$L__BB0_44;
	setp.eq.s32 	%p20, %r6, 1;
	@%p20 bra 	$L__BB0_41;
	add.s32 	%r23, %r109, %r1;
	max.s32 	%r89, %r23, %r13;
	add.s32 	%r90, %r23, %r14;
	mul.wide.s32 	%rd16, %r90, 4;
	add.s64 	%rd7, %rd2, %rd16;
	add.s32 	%r91, %r109, %r15;
	mul.wide.s32 	%rd17, %r91, 4;
	add.s64 	%rd8, %rd1, %rd17;
	max.s32 	%r92, %r89, %r9;
	setp.ge.s32 	%p21, %r92, %r29;
	@%p21 bra 	$L__BB0_38;
	ld.global.f32 	%f70, [%rd7];
	ld.global.f32 	%f71, [%rd8];
	fma.rn.f32 	%f79, %f70, %f71, %f79;
$L__BB0_38:
	add.s32 	%r93, %r23, 1;
	max.s32 	%r94, %r93, %r13;
	max.s32 	%r95, %r94, %r9;
	setp.ge.s32 	%p22, %r95, %r29;
	@%p22 bra 	$L__BB0_40;
	ld.global.f32 	%f72, [%rd7+4];
	ld.global.f32 	%f73, [%rd8+4];
	fma.rn.f32 	%f79, %f72, %f73, %f79;
$L__BB0_40:
	add.s32 	%r109, %r109, 2;
$L__BB0_41:
	and.b32  	%r96, %r30, 1;
	setp.eq.b32 	%p23, %r96, 1;
	not.pred 	%p24, %p23;
	@%p24 bra 	$L__BB0_44;
	add.s32 	%r26, %r109, %r1;
	max.s32 	%r97, %r26, %r13;
	max.s32 	%r98, %r97, %r9;
	setp.ge.s32 	%p25, %r98, %r29;
	@%p25 bra 	$L__BB0_44;
	add.s32 	%r99, %r26, %r14;
	add.s32 	%r100, %r109, %r15;
	mul.wide.s32 	%rd18, %r99, 4;
	add.s64 	%rd19, %rd2, %rd18;
	ld.global.f32 	%f74, [%rd19];
	mul.wide.s32 	%rd20, %r100, 4;
	add.s64 	%rd21, %rd1, %rd20;
	ld.global.f32 	%f75, [%rd21];
	fma.rn.f32 	%f79, %f74, %f75, %f79;
$L__BB0_44:
	add.s32 	%r106, %r106, 1;
	setp.ne.s32 	%p26, %r106, %r30;
	@%p26 bra 	$L__BB0_4;
	add.s32 	%r105, %r105, 1;
	setp.ne.s32 	%p27, %r105, %r30;
	@%p27 bra 	$L__BB0_3;
$L__BB0_46:
	ld.param.u64 	%rd25, [_Z6conv3dPfS_S_ii_param_2];
	mad.lo.s32 	%r101, %r3, %r41, %r3;
	add.s32 	%r102, %r101, %r37;
	mad.lo.s32 	%r103, %r102, %r41, %r102;
	add.s32 	%r104, %r103, %r1;
	cvta.to.global.u64 	%rd22, %rd25;
	mul.wide.s32 	%rd23, %r104, 4;
	add.s64 	%rd24, %rd22, %rd23;
	st.global.f32 	[%rd24], %f79;
$L__BB0_47:
	ret;

}
	// .globl	_Z13conv3d_paddedPfS_S_ii
.visible .entry _Z13conv3d_paddedPfS_S_ii(
	.param .u64 .ptr .align 1 _Z13conv3d_paddedPfS_S_ii_param_0,
	.param .u64 .ptr .align 1 _Z13conv3d_paddedPfS_S_ii_param_1,
	.param .u64 .ptr .align 1 _Z13conv3d_paddedPfS_S_ii_param_2,
	.param .u32 _Z13conv3d_paddedPfS_S_ii_param_3,
	.param .u32 _Z13conv3d_paddedPfS_S_ii_param_4
)
{
	.reg .pred 	%p<108>;
	.reg .b32 	%r<83>;
	.reg .b32 	%f<101>;
	.reg .b64 	%rd<26>;

	ld.param.u64 	%rd10, [_Z13conv3d_paddedPfS_S_ii_param_0];
	ld.param.u64 	%rd11, [_Z13conv3d_paddedPfS_S_ii_param_1];
	ld.param.u32 	%r31, [_Z13conv3d_paddedPfS_S_ii_param_3];
	ld.param.u32 	%r30, [_Z13conv3d_paddedPfS_S_ii_param_4];
	cvta.to.global.u64 	%rd1, %rd11;
	cvta.to.global.u64 	%rd2, %rd10;
	mov.u32 	%r32, %ctaid.x;
	mov.u32 	%r33, %ntid.x;
	mov.u32 	%r34, %tid.x;
	mad.lo.s32 	%r1, %r32, %r33, %r34;
	mov.u32 	%r35, %ctaid.y;
	mov.u32 	%r36, %ntid.y;
	mov.u32 	%r37, %tid.y;
	mad.lo.s32 	%r38, %r35, %r36, %r37;
	mov.u32 	%r39, %ctaid.z;
	mov.u32 	%r40, %ntid.z;
	mov.u32 	%r41, %tid.z;
	mad.lo.s32 	%r3, %r39, %r40, %r41;
	max.s32 	%r42, %r1, %r38;
	max.s32 	%r43, %r3, %r42;
	setp.ge.s32 	%p3, %r43, %r31;
	@%p3 bra 	$L__BB1_47;
	setp.lt.s32 	%p4, %r30, 1;
	mov.f32 	%f79, 0f00000000;
	@%p4 bra 	$L__BB1_46;
	shr.u32 	%r45, %r30, 1;
	sub.s32 	%r4, %r1, %r45;
	sub.s32 	%r5, %r38, %r45;
	and.b32  	%r6, %r30, 7;
	and.b32  	%r7, %r30, 3;
	and.b32  	%r8, %r30, 2147483640;
	and.b32  	%r9, %r30, 1;
	mov.f32 	%f79, 0f00000000;
	mov.b32 	%r77, 0;
$L__BB1_3:
	sub.s32 	%r48, %r3, %r45;
	add.s32 	%r49, %r48, %r77;
	setp.gt.s32 	%p5, %r49, -1;
	setp.lt.s32 	%p6, %r49, %r31;
	and.pred  	%p1, %p5, %p6;
	mul.lo.s32 	%r11, %r49, %r31;
	mul.lo.s32 	%r12, %r77, %r30;
	mov.b32 	%r78, 0;
$L__BB1_4:
	setp.lt.u32 	%p7, %r30, 8;
	add.s32 	%r51, %r5, %r78;
	setp.gt.s32 	%p8, %r51, -1;
	setp.lt.s32 	%p9, %r51, %r31;
	and.pred  	%p2, %p8, %p9;
	add.s32 	%r52, %r51, %r11;
	mul.lo.s32 	%r14, %r52, %r31;
	add.s32 	%r53, %r78, %r12;
	mul.lo.s32 	%r15, %r53, %r30;
	mov.b32 	%r81, 0;
	@%p7 bra 	$L__BB1_23;
	mov.b32 	%r79, 0;
$L__BB1_6:
	.pragma "nounroll";
	add.s32 	%r17, %r4, %r79;
	setp.gt.s32 	%p10, %r17, -1;
	setp.lt.s32 	%p11, %r17, %r31;
	and.pred  	%p12, %p10, %p11;
	and.pred  	%p13, %p12, %p2;
	and.pred  	%p14, %p13, %p1;
	add.s32 	%r55, %r17, %r14;
	mul.wide.s32 	%rd12, %r55, 4;
	add.s64 	%rd3, %rd2, %rd12;
	add.s32 	%r56, %r79, %r15;
	mul.wide.s32 	%rd13, %r56, 4;
	add.s64 	%rd4, %rd1, %rd13;
	not.pred 	%p15, %p14;
	@%p15 bra 	$L__BB1_8;
	ld.global.f32 	%f44, [%rd3];
	ld.global.f32 	%f45, [%rd4];
	fma.rn.f32 	%f79, %f44, %f45, %f79;
$L__BB1_8:
	add.s32 	%r57, %r17, 1;
	setp.gt.s32 	%p16, %r57, -1;
	setp.lt.s32 	%p17, %r57, %r31;
	and.pred  	%p18, %p16, %p17;
	and.pred  	%p19, %p18, %p2;
	and.pred  	%p20, %p19, %p1;
	not.pred 	%p21, %p20;
	@%p21 bra 	$L__BB1_10;
	ld.global.f32 	%f46, [%rd3+4];
	ld.global.f32 	%f47, [%rd4+4];
	fma.rn.f32 	%f79, %f46, %f47, %f79;
$L__BB1_10:
	add.s32 	%r58, %r17, 2;
	setp.gt.s32 	%p22, %r58, -1;
	setp.lt.s32 	%p23, %r58, %r31;
	and.pred  	%p24, %p22, %p23;
	and.pred  	%p25, %p24, %p2;
	and.pred  	%p26, %p25, %p1;
	not.pred 	%p27, %p26;
	@%p27 bra 	$L__BB1_12;
	ld.global.f32 	%f48, [%rd3+8];
	ld.global.f32 	%f49, [%rd4+8];
	fma.rn.f32 	%f79, %f48, %f49, %f79;
$L__BB1_12:
	add.s32 	%r59, %r17, 3;
	setp.gt.s32 	%p28, %r59, -1;
	setp.lt.s32 	%p29, %r59, %r31;
	and.pred  	%p30, %p28, %p29;
	and.pred  	%p31, %p30, %p2;
	and.pred  	%p32, %p31, %p1;
	not.pred 	%p33, %p32;
	@%p33 bra 	$L__BB1_14;
	ld.global.f32 	%f50, [%rd3+12];
	ld.global.f32 	%f51, [%rd4+12];
	fma.rn.f32 	%f79, %f50, %f51, %f79;
$L__BB1_14:
	add.s32 	%r60, %r17, 4;
	setp.gt.s32 	%p34, %r60, -1;
	setp.lt.s32 	%p35, %r60, %r31;
	and.pred  	%p36, %p34, %p35;
	and.pred  	%p37, %p36, %p2;
	and.pred  	%p38, %p37, %p1;
	not.pred 	%p39, %p38;
	@%p39 bra 	$L__BB1_16;
	ld.global.f32 	%f52, [%rd3+16];
	ld.global.f32 	%f53, [%rd4+16];
	fma.rn.f32 	%f79, %f52, %f53, %f79;
$L__BB1_16:
	add.s32 	%r61, %r17, 5;
	setp.gt.s32 	%p40, %r61, -1;
	setp.lt.s32 	%p41, %r61, %r31;
	and.pred  	%p42, %p40, %p41;
	and.pred  	%p43, %p42, %p2;
	and.pred  	%p44, %p43, %p1;
	not.pred 	%p45, %p44;
	@%p45 bra 	$L__BB1_18;
	ld.global.f32 	%f54, [%rd3+20];
	ld.global.f32 	%f55, [%rd4+20];
	fma.rn.f32 	%f79, %f54, %f55, %f79;
$L__BB1_18:
	add.s32 	%r62, %r17, 6;
	setp.gt.s32 	%p46, %r62, -1;
	setp.lt.s32 	%p47, %r62, %r31;
	and.pred  	%p48, %p46, %p47;
	and.pred  	%p49, %p48, %p2;
	and.pred  	%p50, %p49, %p1;
	not.pred 	%p51, %p50;
	@%p51 bra 	$L__BB1_20;
	ld.global.f32 	%f56, [%rd3+24];
	ld.global.f32 	%f57, [%rd4+24];
	fma.rn.f32 	%f79, %f56, %f57, %f79;
$L__BB1_20:
	add.s32 	%r63, %r17, 7;
	setp.gt.s32 	%p52, %r63, -1;
	setp.lt.s32 	%p53, %r63, %r31;
	and.pred  	%p54, %p52, %p53;
	and.pred  	%p55, %p54, %p2;
	and.pred  	%p56, %p55, %p1;
	not.pred 	%p57, %p56;
	@%p57 bra 	$L__BB1_22;
	ld.global.f32 	%f58, [%rd3+28];
	ld.global.f32 	%f59, [%rd4+28];
	fma.rn.f32 	%f79, %f58, %f59, %f79;
$L__BB1_22:
	add.s32 	%r79, %r79, 8;
	setp.ne.s32 	%p58, %r79, %r8;
	mov.u32 	%r81, %r8;
	@%p58 bra 	$L__BB1_6;
$L__BB1_23:
	setp.eq.s32 	%p59, %r6, 0;
	@%p59 bra 	$L__BB1_44;
	add.s32 	%r64, %r6, -1;
	setp.lt.u32 	%p60, %r64, 3;
	@%p60 bra 	$L__BB1_34;
	add.s32 	%r20, %r4, %r81;
	setp.gt.s32 	%p61, %r20, -1;
	setp.lt.s32 	%p62, %r20, %r31;
	and.pred  	%p63, %p61, %p62;
	and.pred  	%p64, %p63, %p2;
	and.pred  	%p65, %p64, %p1;
	add.s32 	%r65, %r20, %r14;
	mul.wide.s32 	%rd14, %r65, 4;
	add.s64 	%rd5, %rd2, %rd14;
	add.s32 	%r66, %r81, %r15;
	mul.wide.s32 	%rd15, %r66, 4;
	add.s64 	%rd6, %rd1, %rd15;
	not.pred 	%p66, %p65;
	@%p66 bra 	$L__BB1_27;
	ld.global.f32 	%f61, [%rd5];
	ld.global.f32 	%f62, [%rd6];
	fma.rn.f32 	%f79, %f61, %f62, %f79;
$L__BB1_27:
	add.s32 	%r67, %r20, 1;
	setp.gt.s32 	%p67, %r67, -1;
	setp.lt.s32 	%p68, %r67, %r31;
	and.pred  	%p69, %p67, %p68;
	and.pred  	%p70, %p69, %p2;
	and.pred  	%p71, %p70, %p1;
	not.pred 	%p72, %p71;
	@%p72 bra 	$L__BB1_29;
	ld.global.f32 	%f63, [%rd5+4];
	ld.global.f32 	%f64, [%rd6+4];
	fma.rn.f32 	%f79, %f63, %f64, %f79;
$L__BB1_29:
	add.s32 	%r68, %r20, 2;
	setp.gt.s32 	%p73, %r68, -1;
	setp.lt.s32 	%p74, %r68, %r31;
	and.pred  	%p75, %p73, %p74;
	and.pred  	%p76, %p75, %p2;
	and.pred  	%p77, %p76, %p1;
	not.pred 	%p78, %p77;
	@%p78 bra 	$L__BB1_31;
	ld.global.f32 	%f65, [%rd5+8];
	ld.global.f32 	%f66, [%rd6+8];
	fma.rn.f32 	%f79, %f65, %f66, %f79;
$L__BB1_31:
	add.s32 	%r69, %r20, 3;
	setp.gt.s32 	%p79, %r69, -1;
	setp.lt.s32 	%p80, %r69, %r31;
	and.pred  	%p81, %p79, %p80;
	and.pred  	%p82, %p81, %p2;
	and.pred  	%p83, %p82, %p1;
	not.pred 	%p84, %p83;
	@%p84 bra 	$L__BB1_33;
	ld.global.f32 	%f67, [%rd5+12];
	ld.global.f32 	%f68, [%rd6+12];
	fma.rn.f32 	%f79, %f67, %f68, %f79;
$L__BB1_33:
	add.s32 	%r81, %r81, 4;
$L__BB1_34:
	setp.eq.s32 	%p85, %r7, 0;
	@%p85 bra 	$L__BB1_44;
	setp.eq.s32 	%p86, %r7, 1;
	@%p86 bra 	$L__BB1_41;
	add.s32 	%r23, %r4, %r81;
	setp.gt.s32 	%p87, %r23, -1;
	setp.lt.s32 	%p88, %r23, %r31;
	and.pred  	%p89, %p87, %p88;
	and.pred  	%p90, %p89, %p2;
	and.pred  	%p91, %p90, %p1;
	add.s32 	%r70, %r23, %r14;
	mul.wide.s32 	%rd16, %r70, 4;
	add.s64 	%rd7, %rd2, %rd16;
	add.s32 	%r71, %r81, %r15;
	mul.wide.s32 	%rd17, %r71, 4;
	add.s64 	%rd8, %rd1, %rd17;
	not.pred 	%p92, %p91;
	@%p92 bra 	$L__BB1_38;
	ld.global.f32 	%f70, [%rd7];
	ld.global.f32 	%f71, [%rd8];
	fma.rn.f32 	%f79, %f70, %f71, %f79;
$L__BB1_38:
	add.s32 	%r72, %r23, 1;
	setp.gt.s32 	%p93, %r72, -1;
	setp.lt.s32 	%p94, %r72, %r31;
	and.pred  	%p95, %p93, %p94;
	and.pred  	%p96, %p95, %p2;
	and.pred  	%p97, %p96, %p1;
	not.pred 	%p98, %p97;
	@%p98 bra 	$L__BB1_40;
	ld.global.f32 	%f72, [%rd7+4];
	ld.global.f32 	%f73, [%rd8+4];
	fma.rn.f32 	%f79, %f72, %f73, %f79;
$L__BB1_40:
	add.s32 	%r81, %r81, 2;
$L__BB1_41:
	setp.eq.s32 	%p99, %r9, 0;
	@%p99 bra 	$L__BB1_44;
	add.s32 	%r26, %r4, %r81;
	setp.gt.s32 	%p100, %r26, -1;
	setp.lt.s32 	%p101, %r26, %r31;
	and.pred  	%p102, %p100, %p101;
	and.pred  	%p103, %p102, %p2;
	and.pred  	%p104, %p103, %p1;
	not.pred 	%p105, %p104;
	@%p105 bra 	$L__BB1_44;
	add.s32 	%r73, %r26, %r14;
	add.s32 	%r74, %r81, %r15;
	mul.wide.s32 	%rd18, %r73, 4;
	add.s64 	%rd19, %rd2, %rd18;
	ld.global.f32 	%f74, [%rd19];
	mul.wide.s32 	%rd20, %r74, 4;
	add.s64 	%rd21, %rd1, %rd20;
	ld.global.f32 	%f75, [%rd21];
	fma.rn.f32 	%f79, %f74, %f75, %f79;
$L__BB1_44:
	add.s32 	%r78, %r78, 1;
	setp.ne.s32 	%p106, %r78, %r30;
	@%p106 bra 	$L__BB1_4;
	add.s32 	%r77, %r77, 1;
	setp.ne.s32 	%p107, %r77, %r30;
	@%p107 bra 	$L__BB1_3;
$L__BB1_46:
	ld.param.u64 	%rd25, [_Z13conv3d_paddedPfS_S_ii_param_2];
	mad.lo.s32 	%r75, %r31, %r3, %r38;
	mad.lo.s32 	%r76, %r75, %r31, %r1;
	cvta.to.global.u64 	%rd22, %rd25;
	mul.wide.s32 	%rd23, %r76, 4;
	add.s64 	%rd24, %rd22, %rd23;
	st.global.f32 	[%rd24], %f79;
$L__BB1_47:
	ret;

}
	// .globl	_Z13conv3d_sharedPfS_S_ii
.visible .entry _Z13conv3d_sharedPfS_S_ii(
	.param .u64 .ptr .align 1 _Z13conv3d_sharedPfS_S_ii_param_0,
	.param .u64 .ptr .align 1 _Z13conv3d_sharedPfS_S_ii_param_1,
	.param .u64 .ptr .align 1 _Z13conv3d_sharedPfS_S_ii_param_2,
	.param .u32 _Z13conv3d_sharedPfS_S_ii_param_3,
	.param .u32 _Z13conv3d_sharedPfS_S_ii_param_4
)
{
	.reg .pred 	%p<32>;
	.reg .b32 	%r<116>;
	.reg .b32 	%f<125>;
	.reg .b64 	%rd<21>;

	ld.param.u64 	%rd5, [_Z13conv3d_sharedPfS_S_ii_param_0];
	ld.param.u64 	%rd7, [_Z13conv3d_sharedPfS_S_ii_param_1];
	ld.param.u32 	%r54, [_Z13conv3d_sharedPfS_S_ii_param_3];
	ld.param.u32 	%r55, [_Z13conv3d_sharedPfS_S_ii_param_4];
	cvta.to.global.u64 	%rd1, %rd7;
	mov.u32 	%r56, %ctaid.x;
	mov.u32 	%r1, %ntid.x;
	mul.lo.s32 	%r2, %r56, %r1;
	mov.u32 	%r3, %tid.x;
	add.s32 	%r4, %r2, %r3;
	mov.u32 	%r57, %ctaid.y;
	mov.u32 	%r5, %ntid.y;
	mul.lo.s32 	%r6, %r57, %r5;
	mov.u32 	%r7, %tid.y;
	add.s32 	%r8, %r6, %r7;
	mov.u32 	%r58, %ctaid.z;
	mov.u32 	%r9, %ntid.z;
	mul.lo.s32 	%r10, %r58, %r9;
	mov.u32 	%r11, %tid.z;
	add.s32 	%r12, %r10, %r11;
	add.s32 	%r59, %r1, %r55;
	add.s32 	%r13, %r59, -1;
	setp.ge.s32 	%p3, %r11, %r13;
	@%p3 bra 	$L__BB2_11;
	shr.u32 	%r60, %r55, 31;
	add.s32 	%r61, %r55, %r60;
	shr.s32 	%r62, %r61, 1;
	sub.s32 	%r14, %r2, %r62;
	sub.s32 	%r15, %r6, %r62;
	sub.s32 	%r16, %r10, %r62;
	cvta.to.global.u64 	%rd2, %rd5;
	mov.u32 	%r105, %r11;
$L__BB2_2:
	setp.ge.u32 	%p4, %r7, %r13;
	@%p4 bra 	$L__BB2_10;
	add.s32 	%r63, %r16, %r105;
	mul.lo.s32 	%r18, %r105, %r13;
	setp.gt.s32 	%p5, %r63, -1;
	setp.lt.s32 	%p6, %r63, %r54;
	and.pred  	%p1, %p5, %p6;
	mul.lo.s32 	%r19, %r63, %r54;
	mov.u32 	%r106, %r7;
$L__BB2_4:
	setp.ge.u32 	%p7, %r3, %r13;
	@%p7 bra 	$L__BB2_9;
	add.s32 	%r64, %r15, %r106;
	add.s32 	%r65, %r106, %r18;
	mul.lo.s32 	%r21, %r65, %r13;
	setp.gt.s32 	%p8, %r64, -1;
	setp.lt.s32 	%p9, %r64, %r54;
	and.pred  	%p2, %p8, %p9;
	add.s32 	%r66, %r64, %r19;
	mul.lo.s32 	%r22, %r66, %r54;
	mov.u32 	%r107, %r3;
$L__BB2_6:
	add.s32 	%r24, %r14, %r107;
	setp.gt.s32 	%p10, %r24, -1;
	setp.lt.s32 	%p11, %r24, %r54;
	and.pred  	%p12, %p10, %p11;
	and.pred  	%p13, %p12, %p2;
	and.pred  	%p14, %p13, %p1;
	mov.f32 	%f113, 0f00000000;
	not.pred 	%p15, %p14;
	@%p15 bra 	$L__BB2_8;
	add.s32 	%r67, %r24, %r22;
	mul.wide.s32 	%rd8, %r67, 4;
	add.s64 	%rd9, %rd2, %rd8;
	ld.global.f32 	%f113, [%rd9];
$L__BB2_8:
	add.s32 	%r68, %r107, %r21;
	shl.b32 	%r69, %r68, 2;
	mov.u32 	%r70, shared_input;
	add.s32 	%r71, %r70, %r69;
	st.shared.f32 	[%r71], %f113;
	add.s32 	%r107, %r107, %r1;
	setp.lt.s32 	%p16, %r107, %r13;
	@%p16 bra 	$L__BB2_6;
$L__BB2_9:
	add.s32 	%r106, %r106, %r5;
	setp.lt.s32 	%p17, %r106, %r13;
	@%p17 bra 	$L__BB2_4;
$L__BB2_10:
	add.s32 	%r105, %r105, %r9;
	setp.lt.s32 	%p18, %r105, %r13;
	@%p18 bra 	$L__BB2_2;
$L__BB2_11:
	bar.sync 	0;
	max.s32 	%r72, %r4, %r8;
	max.s32 	%r73, %r12, %r72;
	setp.ge.s32 	%p19, %r73, %r54;
	@%p19 bra 	$L__BB2_31;
	setp.lt.s32 	%p20, %r55, 1;
	mov.f32 	%f123, 0f00000000;
	@%p20 bra 	$L__BB2_30;
	and.b32  	%r28, %r55, 15;
	and.b32  	%r29, %r55, 7;
	and.b32  	%r30, %r55, 2147483632;
	and.b32  	%r31, %r55, 3;
	add.s64 	%rd3, %rd1, 32;
	mov.f32 	%f123, 0f00000000;
	mov.b32 	%r108, 0;
$L__BB2_14:
	mul.lo.s32 	%r33, %r108, %r55;
	mov.b32 	%r109, 0;
$L__BB2_15:
	setp.lt.u32 	%p21, %r55, 16;
	add.s32 	%r77, %r108, %r11;
	mad.lo.s32 	%r78, %r77, %r13, %r7;
	add.s32 	%r35, %r78, %r109;
	mad.lo.s32 	%r36, %r35, %r13, %r3;
	add.s32 	%r79, %r109, %r33;
	mul.lo.s32 	%r37, %r79, %r55;
	mov.b32 	%r114, 0;
	@%p21 bra 	$L__BB2_18;
	and.b32  	%r80, %r55, 2147483632;
	neg.s32 	%r112, %r80;
	mul.lo.s32 	%r81, %r13, %r35;
	shl.b32 	%r82, %r81, 2;
	shl.b32 	%r83, %r3, 2;
	mov.u32 	%r84, shared_input;
	add.s32 	%r85, %r83, %r84;
	add.s32 	%r86, %r85, %r82;
	add.s32 	%r111, %r86, 32;
	mov.u32 	%r110, %r37;
$L__BB2_17:
	.pragma "nounroll";
	mul.wide.s32 	%rd10, %r110, 4;
	add.s64 	%rd11, %rd3, %rd10;
	ld.shared.f32 	%f24, [%r111+-32];
	ld.global.f32 	%f25, [%rd11+-32];
	fma.rn.f32 	%f26, %f24, %f25, %f123;
	ld.shared.f32 	%f27, [%r111+-28];
	ld.global.f32 	%f28, [%rd11+-28];
	fma.rn.f32 	%f29, %f27, %f28, %f26;
	ld.shared.f32 	%f30, [%r111+-24];
	ld.global.f32 	%f31, [%rd11+-24];
	fma.rn.f32 	%f32, %f30, %f31, %f29;
	ld.shared.f32 	%f33, [%r111+-20];
	ld.global.f32 	%f34, [%rd11+-20];
	fma.rn.f32 	%f35, %f33, %f34, %f32;
	ld.shared.f32 	%f36, [%r111+-16];
	ld.global.f32 	%f37, [%rd11+-16];
	fma.rn.f32 	%f38, %f36, %f37, %f35;
	ld.shared.f32 	%f39, [%r111+-12];
	ld.global.f32 	%f40, [%rd11+-12];
	fma.rn.f32 	%f41, %f39, %f40, %f38;
	ld.shared.f32 	%f42, [%r111+-8];
	ld.global.f32 	%f43, [%rd11+-8];
	fma.rn.f32 	%f44, %f42, %f43, %f41;
	ld.shared.f32 	%f45, [%r111+-4];
	ld.global.f32 	%f46, [%rd11+-4];
	fma.rn.f32 	%f47, %f45, %f46, %f44;
	ld.shared.f32 	%f48, [%r111];
	ld.global.f32 	%f49, [%rd11];
	fma.rn.f32 	%f50, %f48, %f49, %f47;
	ld.shared.f32 	%f51, [%r111+4];
	ld.global.f32 	%f52, [%rd11+4];
	fma.rn.f32 	%f53, %f51, %f52, %f50;
	ld.shared.f32 	%f54, [%r111+8];
	ld.global.f32 	%f55, [%rd11+8];
	fma.rn.f32 	%f56, %f54, %f55, %f53;
	ld.shared.f32 	%f57, [%r111+12];
	ld.global.f32 	%f58, [%rd11+12];
	fma.rn.f32 	%f59, %f57, %f58, %f56;
	ld.shared.f32 	%f60, [%r111+16];
	ld.global.f32 	%f61, [%rd11+16];
	fma.rn.f32 	%f62, %f60, %f61, %f59;
	ld.shared.f32 	%f63, [%r111+20];
	ld.global.f32 	%f64, [%rd11+20];
	fma.rn.f32 	%f65, %f63, %f64, %f62;
	ld.shared.f32 	%f66, [%r111+24];
	ld.global.f32 	%f67, [%rd11+24];
	fma.rn.f32 	%f68, %f66, %f67, %f65;
	ld.shared.f32 	%f69, [%r111+28];
	ld.global.f32 	%f70, [%rd11+28];
	fma.rn.f32 	%f123, %f69, %f70, %f68;
	add.s32 	%r112, %r112, 16;
	add.s32 	%r111, %r111, 64;
	add.s32 	%r110, %r110, 16;
	setp.ne.s32 	%p22, %r112, 0;
	mov.u32 	%r114, %r30;
	@%p22 bra 	$L__BB2_17;
$L__BB2_18:
	setp.eq.s32 	%p23, %r28, 0;
	@%p23 bra 	$L__BB2_28;
	add.s32 	%r87, %r28, -1;
	setp.lt.u32 	%p24, %r87, 7;
	@%p24 bra 	$L__BB2_21;
	add.s32 	%r88, %r36, %r114;
	add.s32 	%r89, %r114, %r37;
	shl.b32 	%r90, %r88, 2;
	mov.u32 	%r91, shared_input;
	add.s32 	%r92, %r91, %r90;
	ld.shared.f32 	%f72, [%r92];
	mul.wide.s32 	%rd12, %r89, 4;
	add.s64 	%rd13, %rd1, %rd12;
	ld.global.f32 	%f73, [%rd13];
	fma.rn.f32 	%f74, %f72, %f73, %f123;
	ld.shared.f32 	%f75, [%r92+4];
	ld.global.f32 	%f76, [%rd13+4];
	fma.rn.f32 	%f77, %f75, %f76, %f74;
	ld.shared.f32 	%f78, [%r92+8];
	ld.global.f32 	%f79, [%rd13+8];
	fma.rn.f32 	%f80, %f78, %f79, %f77;
	ld.shared.f32 	%f81, [%r92+12];
	ld.global.f32 	%f82, [%rd13+12];
	fma.rn.f32 	%f83, %f81, %f82, %f80;
	ld.shared.f32 	%f84, [%r92+16];
	ld.global.f32 	%f85, [%rd13+16];
	fma.rn.f32 	%f86, %f84, %f85, %f83;
	ld.shared.f32 	%f87, [%r92+20];
	ld.global.f32 	%f88, [%rd13+20];
	fma.rn.f32 	%f89, %f87, %f88, %f86;
	ld.shared.f32 	%f90, [%r92+24];
	ld.global.f32 	%f91, [%rd13+24];
	fma.rn.f32 	%f92, %f90, %f91, %f89;
	ld.shared.f32 	%f93, [%r92+28];
	ld.global.f32 	%f94, [%rd13+28];
	fma.rn.f32 	%f123, %f93, %f94, %f92;
	add.s32 	%r114, %r114, 8;
$L__BB2_21:
	setp.eq.s32 	%p25, %r29, 0;
	@%p25 bra 	$L__BB2_28;
	add.s32 	%r93, %r29, -1;
	setp.lt.u32 	%p26, %r93, 3;
	@%p26 bra 	$L__BB2_24;
	add.s32 	%r94, %r36, %r114;
	add.s32 	%r95, %r114, %r37;
	shl.b32 	%r96, %r94, 2;
	mov.u32 	%r97, shared_input;
	add.s32 	%r98, %r97, %r96;
	ld.shared.f32 	%f96, [%r98];
	mul.wide.s32 	%rd14, %r95, 4;
	add.s64 	%rd15, %rd1, %rd14;
	ld.global.f32 	%f97, [%rd15];
	fma.rn.f32 	%f98, %f96, %f97, %f123;
	ld.shared.f32 	%f99, [%r98+4];
	ld.global.f32 	%f100, [%rd15+4];
	fma.rn.f32 	%f101, %f99, %f100, %f98;
	ld.shared.f32 	%f102, [%r98+8];
	ld.global.f32 	%f103, [%rd15+8];
	fma.rn.f32 	%f104, %f102, %f103, %f101;
	ld.shared.f32 	%f105, [%r98+12];
	ld.global.f32 	%f106, [%rd15+12];
	fma.rn.f32 	%f123, %f105, %f106, %f104;
	add.s32 	%r114, %r114, 4;
$L__BB2_24:
	setp.eq.s32 	%p27, %r31, 0;
	@%p27 bra 	$L__BB2_28;
	setp.eq.s32 	%p28, %r31, 1;
	add.s32 	%r99, %r36, %r114;
	add.s32 	%r100, %r114, %r37;
	shl.b32 	%r101, %r99, 2;
	mov.u32 	%r102, shared_input;
	add.s32 	%r51, %r102, %r101;
	ld.shared.f32 	%f107, [%r51];
	mul.wide.s32 	%rd16, %r100, 4;
	add.s64 	%rd4, %rd1, %rd16;
	ld.global.f32 	%f108, [%rd4];
	fma.rn.f32 	%f123, %f107, %f108, %f123;
	@%p28 bra 	$L__BB2_28;
	setp.eq.s32 	%p29, %r31, 2;
	ld.shared.f32 	%f109, [%r51+4];
	ld.global.f32 	%f110, [%rd4+4];
	fma.rn.f32 	%f123, %f109, %f110, %f123;
	@%p29 bra 	$L__BB2_28;
	ld.shared.f32 	%f111, [%r51+8];
	ld.global.f32 	%f112, [%rd4+8];
	fma.rn.f32 	%f123, %f111, %f112, %f123;
$L__BB2_28:
	add.s32 	%r109, %r109, 1;
	setp.ne.s32 	%p30, %r109, %r55;
	@%p30 bra 	$L__BB2_15;
	add.s32 	%r108, %r108, 1;
	setp.ne.s32 	%p31, %r108, %r55;
	@%p31 bra 	$L__BB2_14;
$L__BB2_30:
	ld.param.u64 	%rd20, [_Z13conv3d_sharedPfS_S_ii_param_2];
	mad.lo.s32 	%r103, %r54, %r12, %r8;
	mad.lo.s32 	%r104, %r103, %r54, %r4;
	cvta.to.global.u64 	%rd17, %rd20;
	mul.wide.s32 	%rd18, %r104, 4;
	add.s64 	%rd19, %rd17, %rd18;
	st.global.f32 	[%rd19], %f123;
$L__BB2_31:
	ret;

}


// ===== COMPILED SASS (sm_100) =====

	.target	sm_100

	.elftype	@"ET_EXEC"


//--------------------- .note.nv.tkinfo           --------------------------
	.section	.note.nv.tkinfo,"",@"SHT_NOTE"
	.sectionflags	@"SHF_NOTE_NV_TKINFO"
	.tkinfo
        /*0018*/ 	.word	0x00000002
        /*0030*/ 	.string	""
        /*0030*/ 	.string	"ptxas"
        /*0030*/ 	.string	"Cuda compilation tools, release 13.0, V13.0.88"
        /*0030*/ 	.string	"Build cuda_13.0.r13.0/compiler.36424714_0"
        /*0030*/ 	.string	"-arch sm_100 -m 64 "



//--------------------- .note.nv.cuinfo           --------------------------
	.section	.note.nv.cuinfo,"",@"SHT_NOTE"
	.sectionflags	@"SHF_NOTE_NV_CUINFO"
        /*0018*/ 	.short	0x0002
        /*001a*/ 	.short	0x0064
        /*001c*/ 	.short	0x0082
	.zero		2


//--------------------- .nv.info                  --------------------------
	.section	.nv.info,"",@"SHT_CUDA_INFO"
	.align	4


	//----- nvinfo : EIATTR_REGCOUNT
	.align		4
        /*0000*/ 	.byte	0x04, 0x2f
        /*0002*/ 	.short	(.L_1 - .L_0)
	.align		4
.L_0:
        /*0004*/ 	.word	index@(_Z6conv3dPfS_S_ii)
        /*0008*/ 	.word	0x00000020


	//----- nvinfo : EIATTR_FRAME_SIZE
	.align		4
.L_1:
        /*000c*/ 	.byte	0x04, 0x11
        /*000e*/ 	.short	(.L_3 - .L_2)
	.align		4
.L_2:
        /*0010*/ 	.word	index@(_Z6conv3dPfS_S_ii)
        /*0014*/ 	.word	0x00000000


	//----- nvinfo : EIATTR_REGCOUNT
	.align		4
.L_3:
        /*0018*/ 	.byte	0x04, 0x2f
        /*001a*/ 	.short	(.L_5 - .L_4)
	.align		4
.L_4:
        /*001c*/ 	.word	index@(_Z13conv3d_paddedPfS_S_ii)
        /*0020*/ 	.word	0x0000001a


	//----- nvinfo : EIATTR_FRAME_SIZE
	.align		4
.L_5:
        /*0024*/ 	.byte	0x04, 0x11
        /*0026*/ 	.short	(.L_7 - .L_6)
	.align		4
.L_6:
        /*0028*/ 	.word	index@(_Z13conv3d_paddedPfS_S_ii)
        /*002c*/ 	.word	0x00000000


	//----- nvinfo : EIATTR_REGCOUNT
	.align		4
.L_7:
        /*0030*/ 	.byte	0x04, 0x2f
        /*0032*/ 	.short	(.L_9 - .L_8)
	.align		4
.L_8:
        /*0034*/ 	.word	index@(_Z13conv3d_sharedPfS_S_ii)
        /*0038*/ 	.word	0x00000020


	//----- nvinfo : EIATTR_FRAME_SIZE
	.align		4
.L_9:
        /*003c*/ 	.byte	0x04, 0x11
        /*003e*/ 	.short	(.L_11 - .L_10)
	.align		4
.L_10:
        /*0040*/ 	.word	index@(_Z13conv3d_sharedPfS_S_ii)
        /*0044*/ 	.word	0x00000000


	//----- nvinfo : EIATTR_MIN_STACK_SIZE
	.align		4
.L_11:
        /*0048*/ 	.byte	0x04, 0x12
        /*004a*/ 	.short	(.L_13 - .L_12)
	.align		4
.L_12:
        /*004c*/ 	.word	index@(_Z13conv3d_sharedPfS_S_ii)
        /*0050*/ 	.word	0x00000000


	//----- nvinfo : EIATTR_MIN_STACK_SIZE
	.align		4
.L_13:
        /*0054*/ 	.byte	0x04, 0x12
        /*0056*/ 	.short	(.L_15 - .L_14)
	.align		4
.L_14:
        /*0058*/ 	.word	index@(_Z13conv3d_paddedPfS_S_ii)
        /*005c*/ 	.word	0x00000000


	//----- nvinfo : EIATTR_MIN_STACK_SIZE
	.align		4
.L_15:
        /*0060*/ 	.byte	0x04, 0x12
        /*0062*/ 	.short	(.L_17 - .L_16)
	.align		4
.L_16:
        /*0064*/ 	.word	index@(_Z6conv3dPfS_S_ii)
        /*0068*/ 	.word	0x00000000
.L_17:


//--------------------- .nv.compat                --------------------------
	.section	.nv.compat,"",@"SHT_CUDA_COMPAT_INFO"
	.align	4
        /*0000*/ 	.byte	0x02, 0x09, 0x00, 0x00, 0x02, 0x02, 0x01, 0x00, 0x02, 0x05, 0x05, 0x00, 0x03, 0x07, 0x01, 0x01
        /*0010*/ 	.byte	0x02, 0x03, 0x00, 0x00, 0x02, 0x06, 0x01, 0x00, 0x04, 0x0b, 0x08, 0x00, 0x09, 0x00, 0x00, 0x00
        /*0020*/ 	.byte	0x00, 0x00, 0x00, 0x00


//--------------------- .nv.info._Z13conv3d_sharedPfS_S_ii --------------------------
	.section	.nv.info._Z13conv3d_sharedPfS_S_ii,"",@"SHT_CUDA_INFO"
	.sectionflags	@""
	.align	4


	//----- nvinfo : EIATTR_CUDA_API_VERSION
	.align		4
        /*0000*/ 	.byte	0x04, 0x37
        /*0002*/ 	.short	(.L_19 - .L_18)
.L_18:
        /*0004*/ 	.word	0x00000082


	//----- nvinfo : EIATTR_KPARAM_INFO
	.align		4
.L_19:
        /*0008*/ 	.byte	0x04, 0x17
        /*000a*/ 	.short	(.L_21 - .L_20)
.L_20:
        /*000c*/ 	.word	0x00000000
        /*0010*/ 	.short	0x0004
        /*0012*/ 	.short	0x001c
        /*0014*/ 	.byte	0x00, 0xf0, 0x11, 0x00


	//----- nvinfo : EIATTR_KPARAM_INFO
	.align		4
.L_21:
        /*0018*/ 	.byte	0x04, 0x17
        /*001a*/ 	.short	(.L_23 - .L_22)
.L_22:
        /*001c*/ 	.word	0x00000000
        /*0020*/ 	.short	0x0003
        /*0022*/ 	.short	0x0018
        /*0024*/ 	.byte	0x00, 0xf0, 0x11, 0x00


	//----- nvinfo : EIATTR_KPARAM_INFO
	.align		4
.L_23:
        /*0028*/ 	.byte	0x04, 0x17
        /*002a*/ 	.short	(.L_25 - .L_24)
.L_24:
        /*002c*/ 	.word	0x00000000
        /*0030*/ 	.short	0x0002
        /*0032*/ 	.short	0x0010
        /*0034*/ 	.byte	0x00, 0xf5, 0x21, 0x00


	//----- nvinfo : EIATTR_KPARAM_INFO
	.align		4
.L_25:
        /*0038*/ 	.byte	0x04, 0x17
        /*003a*/ 	.short	(.L_27 - .L_26)
.L_26:
        /*003c*/ 	.word	0x00000000
        /*0040*/ 	.short	0x0001
        /*0042*/ 	.short	0x0008
        /*0044*/ 	.byte	0x00, 0xf5, 0x21, 0x00


	//----- nvinfo : EIATTR_KPARAM_INFO
	.align		4
.L_27:
        /*0048*/ 	.byte	0x04, 0x17
        /*004a*/ 	.short	(.L_29 - .L_28)
.L_28:
        /*004c*/ 	.word	0x00000000
        /*0050*/ 	.short	0x0000
        /*0052*/ 	.short	0x0000
        /*0054*/ 	.byte	0x00, 0xf5, 0x21, 0x00


	//----- nvinfo : EIATTR_SPARSE_MMA_MASK
	.align		4
.L_29:
        /*0058*/ 	.byte	0x03, 0x50
        /*005a*/ 	.short	0x0000


	//----- nvinfo : EIATTR_MAXREG_COUNT
	.align		4
        /*005c*/ 	.byte	0x03, 0x1b
        /*005e*/ 	.short	0x00ff


	//----- nvinfo : EIATTR_NUM_BARRIERS
	.align		4
        /*0060*/ 	.byte	0x02, 0x4c
        /*0062*/ 	.byte	0x01
	.zero		1


	//----- nvinfo : EIATTR_MERCURY_ISA_VERSION
	.align		4
        /*0064*/ 	.byte	0x03, 0x5f
        /*0066*/ 	.short	0x0101


	//----- nvinfo : EIATTR_VRC_CTA_INIT_COUNT
	.align		4
        /*0068*/ 	.byte	0x02, 0x4a
	.zero		1
	.zero		1


	//----- nvinfo : EIATTR_EXIT_INSTR_OFFSETS
	.align		4
        /*006c*/ 	.byte	0x04, 0x1c
        /*006e*/ 	.short	(.L_31 - .L_30)


	//   ....[0]....
.L_30:
        /*0070*/ 	.word	0x00000500


	//   ....[1]....
        /*0074*/ 	.word	0x000010d0


	//----- nvinfo : EIATTR_CRS_STACK_SIZE
	.align		4
.L_31:
        /*0078*/ 	.byte	0x04, 0x1e
        /*007a*/ 	.short	(.L_33 - .L_32)
.L_32:
        /*007c*/ 	.word	0x00000000


	//----- nvinfo : EIATTR_CBANK_PARAM_SIZE
	.align		4
.L_33:
        /*0080*/ 	.byte	0x03, 0x19
        /*0082*/ 	.short	0x0020


	//----- nvinfo : EIATTR_PARAM_CBANK
	.align		4
        /*0084*/ 	.byte	0x04, 0x0a
        /*0086*/ 	.short	(.L_35 - .L_34)
	.align		4
.L_34:
        /*0088*/ 	.word	index@(.nv.constant0._Z13conv3d_sharedPfS_S_ii)
        /*008c*/ 	.short	0x0380
        /*008e*/ 	.short	0x0020


	//----- nvinfo : EIATTR_SW_WAR
	.align		4
.L_35:
        /*0090*/ 	.byte	0x04, 0x36
        /*0092*/ 	.short	(.L_37 - .L_36)
.L_36:
        /*0094*/ 	.word	0x00000008
.L_37:


//--------------------- .nv.info._Z13conv3d_paddedPfS_S_ii --------------------------
	.section	.nv.info._Z13conv3d_paddedPfS_S_ii,"",@"SHT_CUDA_INFO"
	.sectionflags	@""
	.align	4


	//----- nvinfo : EIATTR_CUDA_API_VERSION
	.align		4
        /*0000*/ 	.byte	0x04, 0x37
        /*0002*/ 	.short	(.L_39 - .L_38)
.L_38:
        /*0004*/ 	.word	0x00000082


	//----- nvinfo : EIATTR_KPARAM_INFO
	.align		4
.L_39:
        /*0008*/ 	.byte	0x04, 0x17
        /*000a*/ 	.short	(.L_41 - .L_40)
.L_40:
        /*000c*/ 	.word	0x00000000
        /*0010*/ 	.short	0x0004
        /*0012*/ 	.short	0x001c
        /*0014*/ 	.byte	0x00, 0xf0, 0x11, 0x00


	//----- nvinfo : EIATTR_KPARAM_INFO
	.align		4
.L_41:
        /*0018*/ 	.byte	0x04, 0x17
        /*001a*/ 	.short	(.L_43 - .L_42)
.L_42:
        /*001c*/ 	.word	0x00000000
        /*0020*/ 	.short	0x0003
        /*0022*/ 	.short	0x0018
        /*0024*/ 	.byte	0x00, 0xf0, 0x11, 0x00


	//----- nvinfo : EIATTR_KPARAM_INFO
	.align		4
.L_43:
        /*0028*/ 	.byte	0x04, 0x17
        /*002a*/ 	.short	(.L_45 - .L_44)
.L_44:
        /*002c*/ 	.word	0x00000000
        /*0030*/ 	.short	0x0002
        /*0032*/ 	.short	0x0010
        /*0034*/ 	.byte	0x00, 0xf5, 0x21, 0x00


	//----- nvinfo : EIATTR_KPARAM_INFO
	.align		4
.L_45:
        /*0038*/ 	.byte	0x04, 0x17
        /*003a*/ 	.short	(.L_47 - .L_46)
.L_46:
        /*003c*/ 	.word	0x00000000
        /*0040*/ 	.short	0x0001
        /*0042*/ 	.short	0x0008
        /*0044*/ 	.byte	0x00, 0xf5, 0x21, 0x00


	//----- nvinfo : EIATTR_KPARAM_INFO
	.align		4
.L_47:
        /*0048*/ 	.byte	0x04, 0x17
        /*004a*/ 	.short	(.L_49 - .L_48)
.L_48:
        /*004c*/ 	.word	0x00000000
        /*0050*/ 	.short	0x0000
        /*0052*/ 	.short	0x0000
        /*0054*/ 	.byte	0x00, 0xf5, 0x21, 0x00


	//----- nvinfo : EIATTR_SPARSE_MMA_MASK
	.align		4
.L_49:
        /*0058*/ 	.byte	0x03, 0x50
        /*005a*/ 	.short	0x0000


	//----- nvinfo : EIATTR_MAXREG_COUNT
	.align		4
        /*005c*/ 	.byte	0x03, 0x1b
        /*005e*/ 	.short	0x00ff


	//----- nvinfo : EIATTR_MERCURY_ISA_VERSION
	.align		4
        /*0060*/ 	.byte	0x03, 0x5f
        /*0062*/ 	.short	0x0101


	//----- nvinfo : EIATTR_VRC_CTA_INIT_COUNT
	.align		4
        /*0064*/ 	.byte	0x02, 0x4a
	.zero		1
	.zero		1


	//----- nvinfo : EIATTR_EXIT_INSTR_OFFSETS
	.align		4
        /*0068*/ 	.byte	0x04, 0x1c
        /*006a*/ 	.short	(.L_51 - .L_50)


	//   ....[0]....
.L_50:
        /*006c*/ 	.word	0x00000100


	//   ....[1]....
        /*0070*/ 	.word	0x00000d00


	//----- nvinfo : EIATTR_CRS_STACK_SIZE
	.align		4
.L_51:
        /*0074*/ 	.byte	0x04, 0x1e
        /*0076*/ 	.short	(.L_53 - .L_52)
.L_52:
        /*0078*/ 	.word	0x00000000


	//----- nvinfo : EIATTR_CBANK_PARAM_SIZE
	.align		4
.L_53:
        /*007c*/ 	.byte	0x03, 0x19
        /*007e*/ 	.short	0x0020


	//----- nvinfo : EIATTR_PARAM_CBANK
	.align		4
        /*0080*/ 	.byte	0x04, 0x0a
        /*0082*/ 	.short	(.L_55 - .L_54)
	.align		4
.L_54:
        /*0084*/ 	.word	index@(.nv.constant0._Z13conv3d_paddedPfS_S_ii)
        /*0088*/ 	.short	0x0380
        /*008a*/ 	.short	0x0020


	//----- nvinfo : EIATTR_SW_WAR
	.align		4
.L_55:
        /*008c*/ 	.byte	0x04, 0x36
        /*008e*/ 	.short	(.L_57 - .L_56)
.L_56:
        /*0090*/ 	.word	0x00000008
.L_57:


//--------------------- .nv.info._Z6conv3dPfS_S_ii --------------------------
	.section	.nv.info._Z6conv3dPfS_S_ii,"",@"SHT_CUDA_INFO"
	.sectionflags	@""
	.align	4


	//----- nvinfo : EIATTR_CUDA_API_VERSION
	.align		4
        /*0000*/ 	.byte	0x04, 0x37
        /*0002*/ 	.short	(.L_59 - .L_58)
.L_58:
        /*0004*/ 	.word	0x00000082


	//----- nvinfo : EIATTR_KPARAM_INFO
	.align		4
.L_59:
        /*0008*/ 	.byte	0x04, 0x17
        /*000a*/ 	.short	(.L_61 - .L_60)
.L_60:
        /*000c*/ 	.word	0x00000000
        /*0010*/ 	.short	0x0004
        /*0012*/ 	.short	0x001c
        /*0014*/ 	.byte	0x00, 0xf0, 0x11, 0x00


	//----- nvinfo : EIATTR_KPARAM_INFO
	.align		4
.L_61:
        /*0018*/ 	.byte	0x04, 0x17
        /*001a*/ 	.short	(.L_63 - .L_62)
.L_62:
        /*001c*/ 	.word	0x00000000
        /*0020*/ 	.short	0x0003
        /*0022*/ 	.short	0x0018
        /*0024*/ 	.byte	0x00, 0xf0, 0x11, 0x00


	//----- nvinfo : EIATTR_KPARAM_INFO
	.align		4
.L_63:
        /*0028*/ 	.byte	0x04, 0x17
        /*002a*/ 	.short	(.L_65 - .L_64)
.L_64:
        /*002c*/ 	.word	0x00000000
        /*0030*/ 	.short	0x0002
        /*0032*/ 	.short	0x0010
        /*0034*/ 	.byte	0x00, 0xf5, 0x21, 0x00


	//----- nvinfo : EIATTR_KPARAM_INFO
	.align		4
.L_65:
        /*0038*/ 	.byte	0x04, 0x17
        /*003a*/ 	.short	(.L_67 - .L_66)
.L_66:
        /*003c*/ 	.word	0x00000000
        /*0040*/ 	.short	0x0001
        /*0042*/ 	.short	0x0008
        /*0044*/ 	.byte	0x00, 0xf5, 0x21, 0x00


	//----- nvinfo : EIATTR_KPARAM_INFO
	.align		4
.L_67:
        /*0048*/ 	.byte	0x04, 0x17
        /*004a*/ 	.short	(.L_69 - .L_68)
.L_68:
        /*004c*/ 	.word	0x00000000
        /*0050*/ 	.short	0x0000
        /*0052*/ 	.short	0x0000
        /*0054*/ 	.byte	0x00, 0xf5, 0x21, 0x00


	//----- nvinfo : EIATTR_SPARSE_MMA_MASK
	.align		4
.L_69:
        /*0058*/ 	.byte	0x03, 0x50
        /*005a*/ 	.short	0x0000


	//----- nvinfo : EIATTR_MAXREG_COUNT
	.align		4
        /*005c*/ 	.byte	0x03, 0x1b
        /*005e*/ 	.short	0x00ff


	//----- nvinfo : EIATTR_MERCURY_ISA_VERSION
	.align		4
        /*0060*/ 	.byte	0x03, 0x5f
        /*0062*/ 	.short	0x0101


	//----- nvinfo : EIATTR_VRC_CTA_INIT_COUNT
	.align		4
        /*0064*/ 	.byte	0x02, 0x4a
	.zero		1
	.zero		1


	//----- nvinfo : EIATTR_EXIT_INSTR_OFFSETS
	.align		4
        /*0068*/ 	.byte	0x04, 0x1c
        /*006a*/ 	.short	(.L_71 - .L_70)


	//   ....[0]....
.L_70:
        /*006c*/ 	.word	0x00000110


	//   ....[1]....
        /*0070*/ 	.word	0x00000bc0


	//----- nvinfo : EIATTR_CRS_STACK_SIZE
	.align		4
.L_71:
        /*0074*/ 	.byte	0x04, 0x1e
        /*0076*/ 	.short	(.L_73 - .L_72)
.L_72:
        /*0078*/ 	.word	0x00000000


	//----- nvinfo : EIATTR_CBANK_PARAM_SIZE
	.align		4
.L_73:
        /*007c*/ 	.byte	0x03, 0x19
        /*007e*/ 	.short	0x0020


	//----- nvinfo : EIATTR_PARAM_CBANK
	.align		4
        /*0080*/ 	.byte	0x04, 0x0a
        /*0082*/ 	.short	(.L_75 - .L_74)
	.align		4
.L_74:
        /*0084*/ 	.word	index@(.nv.constant0._Z6conv3dPfS_S_ii)
        /*0088*/ 	.short	0x0380
        /*008a*/ 	.short	0x0020


	//----- nvinfo : EIATTR_SW_WAR
	.align		4
.L_75:
        /*008c*/ 	.byte	0x04, 0x36
        /*008e*/ 	.short	(.L_77 - .L_76)
.L_76:
        /*0090*/ 	.word	0x00000008
.L_77:


//--------------------- .nv.callgraph             --------------------------
	.section	.nv.callgraph,"",@"SHT_CUDA_CALLGRAPH"
	.align	4
	.sectionentsize	8
	.align		4
        /*0000*/ 	.word	0x00000000
	.align		4
        /*0004*/ 	.word	0xffffffff
	.align		4
        /*0008*/ 	.word	0x00000000
	.align		4
        /*000c*/ 	.word	0xfffffffe
	.align		4
        /*0010*/ 	.word	0x00000000
	.align		4
        /*0014*/ 	.word	0xfffffffd
	.align		4
        /*0018*/ 	.word	0x00000000
	.align		4
        /*001c*/ 	.word	0xfffffffc


//--------------------- .text._Z13conv3d_sharedPfS_S_ii --------------------------
	.section	.text._Z13conv3d_sharedPfS_S_ii,"ax",@progbits
	.align	128
        .global         _Z13conv3d_sharedPfS_S_ii
        .type           _Z13conv3d_sharedPfS_S_ii,@function
        .size           _Z13conv3d_sharedPfS_S_ii,(.L_x_38 - _Z13conv3d_sharedPfS_S_ii)
        .other          _Z13conv3d_sharedPfS_S_ii,@"STO_CUDA_ENTRY STV_DEFAULT"
_Z13conv3d_sharedPfS_S_ii:
.text._Z13conv3d_sharedPfS_S_ii:
[----:B------:R-:W-:Y:S01]  /*0000*/  LDC R1, c[0x0][0x37c] ;  /* 0x0000df00ff017b82 */ /* 0x000fe20000000800 */
[----:B------:R-:W0:Y:S07]  /*0010*/  S2R R11, SR_TID.Z ;  /* 0x00000000000b7919 */ /* 0x000e2e0000002300 */
[----:B------:R-:W1:Y:S01]  /*0020*/  LDC R8, c[0x0][0x360] ;  /* 0x0000d800ff087b82 */ /* 0x000e620000000800 */
[----:B------:R-:W2:Y:S01]  /*0030*/  LDCU UR7, c[0x0][0x364] ;  /* 0x00006c80ff0777ac */ /* 0x000ea20008000800 */
[----:B------:R-:W-:Y:S01]  /*0040*/  BSSY.RECONVERGENT B0, `(.L_x_0) ;  /* 0x0000047000007945 */ /* 0x000fe20003800200 */
[----:B------:R-:W3:Y:S01]  /*0050*/  S2R R9, SR_TID.X ;  /* 0x0000000000097919 */ /* 0x000ee20000002100 */
[----:B------:R-:W4:Y:S01]  /*0060*/  LDCU UR8, c[0x0][0x368] ;  /* 0x00006d00ff0877ac */ /* 0x000f220008000800 */
[----:B------:R-:W5:Y:S03]  /*0070*/  S2R R7, SR_TID.Y ;  /* 0x0000000000077919 */ /* 0x000f660000002200 */
[----:B------:R-:W1:Y:S01]  /*0080*/  LDC R3, c[0x0][0x39c] ;  /* 0x0000e700ff037b82 */ /* 0x000e620000000800 */
[----:B------:R-:W0:Y:S07]  /*0090*/  LDCU.64 UR12, c[0x0][0x358] ;  /* 0x00006b00ff0c77ac */ /* 0x000e2e0008000a00 */
[----:B------:R-:W2:Y:S08]  /*00a0*/  S2UR UR4, SR_CTAID.Y ;  /* 0x00000000000479c3 */ /* 0x000eb00000002600 */
[----:B------:R-:W4:Y:S08]  /*00b0*/  S2UR UR5, SR_CTAID.Z ;  /* 0x00000000000579c3 */ /* 0x000f300000002700 */
[----:B------:R-:W3:Y:S01]  /*00c0*/  S2UR UR6, SR_CTAID.X ;  /* 0x00000000000679c3 */ /* 0x000ee20000002500 */
[----:B-1----:R-:W-:-:S04]  /*00d0*/  IADD3 R6, PT, PT, R8, -0x1, R3 ;  /* 0xffffffff08067810 */ /* 0x002fc80007ffe003 */
[----:B0-----:R-:W-:Y:S01]  /*00e0*/  ISETP.GE.AND P0, PT, R11, R6, PT ;  /* 0x000000060b00720c */ /* 0x001fe20003f06270 */
[----:B--2---:R-:W-:-:S06]  /*00f0*/  UIMAD UR4, UR4, UR7, URZ ;  /* 0x00000007040472a4 */ /* 0x004fcc000f8e02ff */
[----:B-----5:R-:W-:Y:S01]  /*0100*/  VIADD R5, R7, UR4 ;  /* 0x0000000407057c36 */ /* 0x020fe20008000000 */
[----:B----4-:R-:W-:-:S06]  /*0110*/  UIMAD UR5, UR5, UR8, URZ ;  /* 0x00000008050572a4 */ /* 0x010fcc000f8e02ff */
[----:B------:R-:W-:Y:S01]  /*0120*/  IADD3 R0, PT, PT, R11, UR5, RZ ;  /* 0x000000050b007c10 */ /* 0x000fe2000fffe0ff */
[----:B---3--:R-:W-:-:S05]  /*0130*/  IMAD R10, R8, UR6, RZ ;  /* 0x00000006080a7c24 */ /* 0x008fca000f8e02ff */
[----:B------:R-:W-:Y:S01]  /*0140*/  IADD3 R4, PT, PT, R10, R9, RZ ;  /* 0x000000090a047210 */ /* 0x000fe20007ffe0ff */
[----:B------:R-:W-:Y:S06]  /*0150*/  @P0 BRA `(.L_x_1) ;  /* 0x0000000000d40947 */ /* 0x000fec0003800000 */
[----:B------:R-:W-:Y:S01]  /*0160*/  LEA.HI R2, R3, R3, RZ, 0x1 ;  /* 0x0000000303027211 */ /* 0x000fe200078f08ff */
[----:B------:R-:W-:-:S03]  /*0170*/  IMAD.MOV.U32 R13, RZ, RZ, R11 ;  /* 0x000000ffff0d7224 */ /* 0x000fc600078e000b */
[----:B------:R-:W-:-:S04]  /*0180*/  SHF.R.S32.HI R3, RZ, 0x1, R2 ;  /* 0x00000001ff037819 */ /* 0x000fc80000011402 */
[----:B------:R-:W-:Y:S02]  /*0190*/  IADD3 R10, PT, PT, R10, -R3, RZ ;  /* 0x800000030a0a7210 */ /* 0x000fe40007ffe0ff */
[C---:B------:R-:W-:Y:S02]  /*01a0*/  IADD3 R12, PT, PT, -R3.reuse, UR4, RZ ;  /* 0x00000004030c7c10 */ /* 0x040fe4000fffe1ff */
[----:B------:R-:W-:-:S07]  /*01b0*/  IADD3 R18, PT, PT, -R3, UR5, RZ ;  /* 0x0000000503127c10 */ /* 0x000fce000fffe1ff */
.L_x_8:
[----:B------:R-:W-:Y:S01]  /*01c0*/  ISETP.GE.U32.AND P0, PT, R7, R6, PT ;  /* 0x000000060700720c */ /* 0x000fe20003f06070 */
[----:B------:R-:W-:-:S12]  /*01d0*/  BSSY.RECONVERGENT B1, `(.L_x_2) ;  /* 0x000002a000017945 */ /* 0x000fd80003800200 */
[----:B0-----:R-:W-:Y:S05]  /*01e0*/  @P0 BRA `(.L_x_3) ;  /* 0x0000000000a00947 */ /* 0x001fea0003800000 */
[----:B------:R-:W0:Y:S01]  /*01f0*/  LDCU UR6, c[0x0][0x398] ;  /* 0x00007300ff0677ac */ /* 0x000e220008000800 */
[----:B------:R-:W-:Y:S01]  /*0200*/  IMAD.IADD R16, R18, 0x1, R13 ;  /* 0x0000000112107824 */ /* 0x000fe200078e020d */
[----:B------:R-:W-:Y:S01]  /*0210*/  MOV R15, R7 ;  /* 0x00000007000f7202 */ /* 0x000fe20000000f00 */
[----:B------:R-:W-:-:S03]  /*0220*/  IMAD R14, R6, R13, RZ ;  /* 0x0000000d060e7224 */ /* 0x000fc600078e02ff */
[----:B0-----:R-:W-:-:S04]  /*0230*/  ISETP.GE.AND P0, PT, R16, UR6, PT ;  /* 0x0000000610007c0c */ /* 0x001fc8000bf06270 */
[----:B------:R-:W-:-:S13]  /*0240*/  ISETP.GT.AND P0, PT, R16, -0x1, !P0 ;  /* 0xffffffff1000780c */ /* 0x000fda0004704270 */
.L_x_7:
[----:B------:R-:W-:Y:S01]  /*0250*/  ISETP.GE.U32.AND P1, PT, R9, R6, PT ;  /* 0x000000060900720c */ /* 0x000fe20003f26070 */
[----:B------:R-:W-:-:S12]  /*0260*/  BSSY.RECONVERGENT B2, `(.L_x_4) ;  /* 0x000001d000027945 */ /* 0x000fd80003800200 */
[----:B0-----:R-:W-:Y:S05]  /*0270*/  @P1 BRA `(.L_x_5) ;  /* 0x00000000006c1947 */ /* 0x001fea0003800000 */
[----:B------:R-:W0:Y:S01]  /*0280*/  S2R R2, SR_CgaCtaId ;  /* 0x0000000000027919 */ /* 0x000e220000008800 */
[----:B------:R-:W1:Y:S01]  /*0290*/  LDCU UR6, c[0x0][0x398] ;  /* 0x00007300ff0677ac */ /* 0x000e620008000800 */
[----:B------:R-:W-:Y:S01]  /*02a0*/  IMAD.IADD R3, R12, 0x1, R15 ;  /* 0x000000010c037824 */ /* 0x000fe200078e020f */
[----:B------:R-:W-:Y:S01]  /*02b0*/  IADD3 R21, PT, PT, R14, R15, RZ ;  /* 0x0000000f0e157210 */ /* 0x000fe20007ffe0ff */
[----:B------:R-:W-:Y:S01]  /*02c0*/  IMAD.MOV.U32 R19, RZ, RZ, R9 ;  /* 0x000000ffff137224 */ /* 0x000fe200078e0009 */
[----:B------:R-:W-:-:S03]  /*02d0*/  MOV R17, 0x400 ;  /* 0x0000040000117802 */ /* 0x000fc60000000f00 */
[----:B------:R-:W-:Y:S01]  /*02e0*/  IMAD R24, R6, R21, RZ ;  /* 0x0000001506187224 */ /* 0x000fe200078e02ff */
[----:B-1----:R-:W-:Y:S01]  /*02f0*/  ISETP.GE.AND P1, PT, R3, UR6, PT ;  /* 0x0000000603007c0c */ /* 0x002fe2000bf26270 */
[----:B------:R-:W-:-:S03]  /*0300*/  IMAD R23, R16, UR6, R3 ;  /* 0x0000000610177c24 */ /* 0x000fc6000f8e0203 */
[----:B------:R-:W-:Y:S02]  /*0310*/  ISETP.GT.AND P1, PT, R3, -0x1, !P1 ;  /* 0xffffffff0300780c */ /* 0x000fe40004f24270 */
[----:B0-----:R-:W-:-:S11]  /*0320*/  LEA R17, R2, R17, 0x18 ;  /* 0x0000001102117211 */ /* 0x001fd600078ec0ff */
.L_x_6:
[----:B0-----:R-:W0:Y:S01]  /*0330*/  LDCU UR6, c[0x0][0x398] ;  /* 0x00007300ff0677ac */ /* 0x001e220008000800 */
[----:B------:R-:W-:-:S04]  /*0340*/  IADD3 R20, PT, PT, R10, R19, RZ ;  /* 0x000000130a147210 */ /* 0x000fc80007ffe0ff */
[----:B0-----:R-:W-:-:S04]  /*0350*/  ISETP.GE.AND P2, PT, R20, UR6, PT ;  /* 0x0000000614007c0c */ /* 0x001fc8000bf46270 */
[----:B------:R-:W-:-:S04]  /*0360*/  ISETP.GT.AND P2, PT, R20, -0x1, !P2 ;  /* 0xffffffff1400780c */ /* 0x000fc80005744270 */
[----:B------:R-:W-:-:S13]  /*0370*/  PLOP3.LUT P2, PT, P0, P2, P1, 0x80, 0x0 ;  /* 0x000000000000781c */ /* 0x000fda0000745010 */
[----:B------:R-:W0:Y:S01]  /*0380*/  @P2 LDC.64 R2, c[0x0][0x380] ;  /* 0x0000e000ff022b82 */ /* 0x000e220000000a00 */
[----:B------:R-:W-:Y:S02]  /*0390*/  @P2 IMAD R21, R23, UR6, R20 ;  /* 0x0000000617152c24 */ /* 0x000fe4000f8e0214 */
[----:B------:R-:W-:Y:S02]  /*03a0*/  IMAD.MOV.U32 R20, RZ, RZ, RZ ;  /* 0x000000ffff147224 */ /* 0x000fe400078e00ff */
[----:B0-----:R-:W-:-:S05]  /*03b0*/  @P2 IMAD.WIDE R2, R21, 0x4, R2 ;  /* 0x0000000415022825 */ /* 0x001fca00078e0202 */
[----:B------:R-:W2:Y:S01]  /*03c0*/  @P2 LDG.E R20, desc[UR12][R2.64] ;  /* 0x0000000c02142981 */ /* 0x000ea2000c1e1900 */
[-C--:B------:R-:W-:Y:S02]  /*03d0*/  IADD3 R22, PT, PT, R24, R19.reuse, RZ ;  /* 0x0000001318167210 */ /* 0x080fe40007ffe0ff */
[----:B------:R-:W-:-:S03]  /*03e0*/  IADD3 R19, PT, PT, R8, R19, RZ ;  /* 0x0000001308137210 */ /* 0x000fc60007ffe0ff */
[----:B------:R-:W-:Y:S01]  /*03f0*/  IMAD R21, R22, 0x4, R17 ;  /* 0x0000000416157824 */ /* 0x000fe200078e0211 */
[----:B------:R-:W-:-:S04]  /*0400*/  ISETP.GE.AND P2, PT, R19, R6, PT ;  /* 0x000000061300720c */ /* 0x000fc80003f46270 */
[----:B--2---:R0:W-:Y:S09]  /*0410*/  STS [R21], R20 ;  /* 0x0000001415007388 */ /* 0x0041f20000000800 */
[----:B------:R-:W-:Y:S05]  /*0420*/  @!P2 BRA `(.L_x_6) ;  /* 0xfffffffc00c0a947 */ /* 0x000fea000383ffff */
.L_x_5:
[----:B------:R-:W-:Y:S05]  /*0430*/  BSYNC.RECONVERGENT B2 ;  /* 0x0000000000027941 */ /* 0x000fea0003800200 */
.L_x_4:
[----:B------:R-:W-:-:S04]  /*0440*/  IADD3 R15, PT, PT, R15, UR7, RZ ;  /* 0x000000070f0f7c10 */ /* 0x000fc8000fffe0ff */
[----:B------:R-:W-:-:S13]  /*0450*/  ISETP.GE.AND P1, PT, R15, R6, PT ;  /* 0x000000060f00720c */ /* 0x000fda0003f26270 */
[----:B------:R-:W-:Y:S05]  /*0460*/  @!P1 BRA `(.L_x_7) ;  /* 0xfffffffc00789947 */ /* 0x000fea000383ffff */
.L_x_3:
[----:B------:R-:W-:Y:S05]  /*0470*/  BSYNC.RECONVERGENT B1 ;  /* 0x0000000000017941 */ /* 0x000fea0003800200 */
.L_x_2:
[----:B------:R-:W-:-:S05]  /*0480*/  VIADD R13, R13, UR8 ;  /* 0x000000080d0d7c36 */ /* 0x000fca0008000000 */
[----:B------:R-:W-:-:S13]  /*0490*/  ISETP.GE.AND P0, PT, R13, R6, PT ;  /* 0x000000060d00720c */ /* 0x000fda0003f06270 */
[----:B------:R-:W-:Y:S05]  /*04a0*/  @!P0 BRA `(.L_x_8) ;  /* 0xfffffffc00448947 */ /* 0x000fea000383ffff */
.L_x_1:
[----:B------:R-:W-:Y:S05]  /*04b0*/  BSYNC.RECONVERGENT B0 ;  /* 0x0000000000007941 */ /* 0x000fea0003800200 */
.L_x_0:
[----:B------:R-:W1:Y:S01]  /*04c0*/  LDCU UR6, c[0x0][0x398] ;  /* 0x00007300ff0677ac */ /* 0x000e620008000800 */
[----:B------:R-:W-:Y:S01]  /*04d0*/  VIMNMX3 R2, R4, R5, R0, !PT ;  /* 0x000000050402720f */ /* 0x000fe20007800100 */
[----:B------:R-:W-:Y:S03]  /*04e0*/  BAR.SYNC.DEFER_BLOCKING 0x0 ;  /* 0x0000000000007b1d */ /* 0x000fe60000010000 */
[----:B-1----:R-:W-:-:S13]  /*04f0*/  ISETP.GE.AND P0, PT, R2, UR6, PT ;  /* 0x0000000602007c0c */ /* 0x002fda000bf06270 */
[----:B------:R-:W-:Y:S05]  /*0500*/  @P0 EXIT ;  /* 0x000000000000094d */ /* 0x000fea0003800000 */
[----:B------:R-:W1:Y:S01]  /*0510*/  LDC R8, c[0x0][0x39c] ;  /* 0x0000e700ff087b82 */ /* 0x000e620000000800 */
[----:B------:R-:W-:Y:S01]  /*0520*/  HFMA2 R15, -RZ, RZ, 0, 0 ;  /* 0x00000000ff0f7431 */ /* 0x000fe200000001ff */
[----:B-1----:R-:W-:-:S13]  /*0530*/  ISETP.GE.AND P0, PT, R8, 0x1, PT ;  /* 0x000000010800780c */ /* 0x002fda0003f06270 */
[----:B------:R-:W-:Y:S05]  /*0540*/  @!P0 BRA `(.L_x_9) ;  /* 0x0000000800c88947 */ /* 0x000fea0003800000 */
[----:B------:R-:W1:Y:S01]  /*0550*/  LDCU.64 UR4, c[0x0][0x388] ;  /* 0x00007100ff0477ac */ /* 0x000e620008000a00 */
[C---:B------:R-:W-:Y:S02]  /*0560*/  LOP3.LUT R23, R8.reuse, 0xf, RZ, 0xc0, !PT ;  /* 0x0000000f08177812 */ /* 0x040fe400078ec0ff */
[C---:B------:R-:W-:Y:S02]  /*0570*/  LOP3.LUT R24, R8.reuse, 0x7, RZ, 0xc0, !PT ;  /* 0x0000000708187812 */ /* 0x040fe400078ec0ff */
[----:B------:R-:W-:Y:S02]  /*0580*/  LOP3.LUT R8, R8, 0x3, RZ, 0xc0, !PT ;  /* 0x0000000308087812 */ /* 0x000fe400078ec0ff */
[----:B------:R-:W-:Y:S01]  /*0590*/  MOV R15, RZ ;  /* 0x000000ff000f7202 */ /* 0x000fe20000000f00 */
[----:B-1----:R-:W-:-:S03]  /*05a0*/  UIADD3 UR7, UP0, UPT, UR4, 0x20, URZ ;  /* 0x0000002004077890 */ /* 0x002fc6000ff1e0ff */
[----:B------:R-:W-:Y:S01]  /*05b0*/  UMOV UR4, URZ ;  /* 0x000000ff00047c82 */ /* 0x000fe20008000000 */
[----:B------:R-:W-:-:S12]  /*05c0*/  UIADD3.X UR8, UPT, UPT, URZ, UR5, URZ, UP0, !UPT ;  /* 0x00000005ff087290 */ /* 0x000fd800087fe4ff */
.L_x_16:
[----:B------:R-:W-:-:S05]  /*05d0*/  UMOV UR5, URZ ;  /* 0x000000ff00057c82 */ /* 0x000fca0008000000 */
.L_x_15:
[----:B------:R-:W1:Y:S01]  /*05e0*/  LDCU UR11, c[0x0][0x39c] ;  /* 0x00007380ff0b77ac */ /* 0x000e620008000800 */
[----:B------:R-:W-:Y:S02]  /*05f0*/  VIADD R2, R11, UR4 ;  /* 0x000000040b027c36 */ /* 0x000fe40008000000 */
[----:B------:R-:W-:Y:S02]  /*0600*/  HFMA2 R13, -RZ, RZ, 0, 0 ;  /* 0x00000000ff0d7431 */ /* 0x000fe400000001ff */
[----:B------:R-:W-:-:S05]  /*0610*/  IMAD R2, R6, R2, R7 ;  /* 0x0000000206027224 */ /* 0x000fca00078e0207 */
[----:B------:R-:W-:-:S05]  /*0620*/  IADD3 R3, PT, PT, R2, UR5, RZ ;  /* 0x0000000502037c10 */ /* 0x000fca000fffe0ff */
[----:B------:R-:W-:Y:S01]  /*0630*/  IMAD R10, R6, R3, R9 ;  /* 0x00000003060a7224 */ /* 0x000fe200078e0209 */
[----:B-1----:R-:W-:Y:S02]  /*0640*/  UISETP.GE.U32.AND UP1, UPT, UR11, 0x10, UPT ;  /* 0x000000100b00788c */ /* 0x002fe4000bf26070 */
[----:B------:R-:W-:Y:S02]  /*0650*/  UIMAD UR6, UR4, UR11, UR5 ;  /* 0x0000000b040672a4 */ /* 0x000fe4000f8e0205 */
[----:B------:R-:W-:Y:S02]  /*0660*/  UIADD3 UR5, UPT, UPT, UR5, 0x1, URZ ;  /* 0x0000000105057890 */ /* 0x000fe4000fffe0ff */
[----:B------:R-:W-:Y:S02]  /*0670*/  UIMAD UR6, UR6, UR11, URZ ;  /* 0x0000000b060672a4 */ /* 0x000fe4000f8e02ff */
[----:B------:R-:W-:Y:S01]  /*0680*/  UISETP.NE.AND UP0, UPT, UR5, UR11, UPT ;  /* 0x0000000b0500728c */ /* 0x000fe2000bf05270 */
[----:B------:R-:W-:Y:S10]  /*0690*/  BRA.U !UP1, `(.L_x_10) ;  /* 0x00000005090c7547 */ /* 0x000ff4000b800000 */
[----:B------:R-:W1:Y:S01]  /*06a0*/  S2UR UR10, SR_CgaCtaId ;  /* 0x00000000000a79c3 */ /* 0x000e620000008800 */
[----:B------:R-:W-:Y:S01]  /*06b0*/  UMOV UR9, 0x400 ;  /* 0x0000040000097882 */ /* 0x000fe20000000000 */
[----:B------:R-:W-:Y:S01]  /*06c0*/  IMAD R2, R6, R3, RZ ;  /* 0x0000000306027224 */ /* 0x000fe200078e02ff */
[----:B------:R-:W-:Y:S01]  /*06d0*/  MOV R13, UR6 ;  /* 0x00000006000d7c02 */ /* 0x000fe20008000f00 */
[----:B-1----:R-:W-:Y:S02]  /*06e0*/  ULEA UR9, UR10, UR9, 0x18 ;  /* 0x000000090a097291 */ /* 0x002fe4000f8ec0ff */
[----:B------:R-:W-:-:S04]  /*06f0*/  ULOP3.LUT UR10, UR11, 0x7ffffff0, URZ, 0xc0, !UPT ;  /* 0x7ffffff00b0a7892 */ /* 0x000fc8000f8ec0ff */
[----:B------:R-:W-:Y:S01]  /*0700*/  LEA R3, R9, UR9, 0x2 ;  /* 0x0000000909037c11 */ /* 0x000fe2000f8e10ff */
[----:B------:R-:W-:-:S04]  /*0710*/  UIADD3 UR9, UPT, UPT, -UR10, URZ, URZ ;  /* 0x000000ff0a097290 */ /* 0x000fc8000fffe1ff */
[----:B------:R-:W-:-:S05]  /*0720*/  IMAD R2, R2, 0x4, R3 ;  /* 0x0000000402027824 */ /* 0x000fca00078e0203 */
[----:B------:R-:W-:-:S07]  /*0730*/  IADD3 R12, PT, PT, R2, 0x20, RZ ;  /* 0x00000020020c7810 */ /* 0x000fce0007ffe0ff */
.L_x_11:
[----:B------:R-:W-:Y:S01]  /*0740*/  MOV R3, UR8 ;  /* 0x0000000800037c02 */ /* 0x000fe20008000f00 */
[----:B------:R-:W-:Y:S01]  /*0750*/  IMAD.U32 R2, RZ, RZ, UR7 ;  /* 0x00000007ff027e24 */ /* 0x000fe2000f8e00ff */
[----:B------:R-:W1:Y:S03]  /*0760*/  LDS R16, [R12+-0x20] ;  /* 0xffffe0000c107984 */ /* 0x000e660000000800 */
[----:B------:R-:W-:Y:S01]  /*0770*/  IMAD.WIDE R2, R13, 0x4, R2 ;  /* 0x000000040d027825 */ /* 0x000fe200078e0202 */
[----:B------:R-:W2:Y:S04]  /*0780*/  LDS R25, [R12+-0x1c] ;  /* 0xffffe4000c197984 */ /* 0x000ea80000000800 */
[----:B0-----:R-:W1:Y:S04]  /*0790*/  LDG.E R20, desc[UR12][R2.64+-0x20] ;  /* 0xffffe00c02147981 */ /* 0x001e68000c1e1900 */
[----:B------:R-:W2:Y:S04]  /*07a0*/  LDG.E R22, desc[UR12][R2.64+-0x1c] ;  /* 0xffffe40c02167981 */ /* 0x000ea8000c1e1900 */
[----:B------:R-:W3:Y:S04]  /*07b0*/  LDG.E R18, desc[UR12][R2.64+-0x18] ;  /* 0xffffe80c02127981 */ /* 0x000ee8000c1e1900 */
[----:B------:R-:W4:Y:S04]  /*07c0*/  LDG.E R19, desc[UR12][R2.64+-0x14] ;  /* 0xffffec0c02137981 */ /* 0x000f28000c1e1900 */
[----:B------:R-:W5:Y:S04]  /*07d0*/  LDG.E R21, desc[UR12][R2.64+-0x10] ;  /* 0xfffff00c02157981 */ /* 0x000f68000c1e1900 */
[----:B------:R-:W5:Y:S04]  /*07e0*/  LDG.E R17, desc[UR12][R2.64+-0xc] ;  /* 0xfffff40c02117981 */ /* 0x000f68000c1e1900 */
[----:B------:R-:W5:Y:S04]  /*07f0*/  LDG.E R14, desc[UR12][R2.64+-0x8] ;  /* 0xfffff80c020e7981 */ /* 0x000f68000c1e1900 */
[----:B------:R-:W3:Y:S04]  /*0800*/  LDS R26, [R12+-0x18] ;  /* 0xffffe8000c1a7984 */ /* 0x000ee80000000800 */
[----:B------:R-:W-:Y:S01]  /*0810*/  LDS R28, [R12+0x4] ;  /* 0x000004000c1c7984 */ /* 0x000fe20000000800 */
[----:B-1----:R-:W-:-:S03]  /*0820*/  FFMA R16, R16, R20, R15 ;  /* 0x0000001410107223 */ /* 0x002fc6000000000f */
[----:B------:R-:W5:Y:S01]  /*0830*/  LDG.E R15, desc[UR12][R2.64+-0x4] ;  /* 0xfffffc0c020f7981 */ /* 0x000f62000c1e1900 */
[----:B--2---:R-:W-:-:S03]  /*0840*/  FFMA R25, R25, R22, R16 ;  /* 0x0000001619197223 */ /* 0x004fc60000000010 */
[----:B------:R-:W4:Y:S04]  /*0850*/  LDS R20, [R12+-0x14] ;  /* 0xffffec000c147984 */ /* 0x000f280000000800 */
[----:B------:R-:W2:Y:S01]  /*0860*/  LDG.E R16, desc[UR12][R2.64] ;  /* 0x0000000c02107981 */ /* 0x000ea2000c1e1900 */
[----:B---3--:R-:W-:-:S03]  /*0870*/  FFMA R25, R26, R18, R25 ;  /* 0x000000121a197223 */ /* 0x008fc60000000019 */
[----:B------:R-:W5:Y:S04]  /*0880*/  LDS R22, [R12+-0x10] ;  /* 0xfffff0000c167984 */ /* 0x000f680000000800 */
[----:B------:R-:W0:Y:S04]  /*0890*/  LDS R26, [R12+-0xc] ;  /* 0xfffff4000c1a7984 */ /* 0x000e280000000800 */
[----:B------:R-:W3:Y:S01]  /*08a0*/  LDG.E R18, desc[UR12][R2.64+0x4] ;  /* 0x0000040c02127981 */ /* 0x000ee2000c1e1900 */
[----:B----4-:R-:W-:-:S03]  /*08b0*/  FFMA R25, R20, R19, R25 ;  /* 0x0000001314197223 */ /* 0x010fc60000000019 */
[----:B------:R-:W4:Y:S04]  /*08c0*/  LDG.E R20, desc[UR12][R2.64+0x8] ;  /* 0x0000080c02147981 */ /* 0x000f28000c1e1900 */
[----:B------:R-:W4:Y:S01]  /*08d0*/  LDG.E R19, desc[UR12][R2.64+0xc] ;  /* 0x00000c0c02137981 */ /* 0x000f22000c1e1900 */
[----:B-----5:R-:W-:-:S03]  /*08e0*/  FFMA R25, R22, R21, R25 ;  /* 0x0000001516197223 */ /* 0x020fc60000000019 */
[----:B------:R-:W5:Y:S04]  /*08f0*/  LDG.E R22, desc[UR12][R2.64+0x10] ;  /* 0x0000100c02167981 */ /* 0x000f68000c1e1900 */
[----:B------:R-:W5:Y:S01]  /*0900*/  LDG.E R21, desc[UR12][R2.64+0x14] ;  /* 0x0000140c02157981 */ /* 0x000f62000c1e1900 */
[----:B0-----:R-:W-:-:S03]  /*0910*/  FFMA R27, R26, R17, R25 ;  /* 0x000000111a1b7223 */ /* 0x001fc60000000019 */
[----:B------:R-:W5:Y:S04]  /*0920*/  LDG.E R17, desc[UR12][R2.64+0x18] ;  /* 0x0000180c02117981 */ /* 0x000f68000c1e1900 */
[----:B------:R0:W5:Y:S01]  /*0930*/  LDG.E R25, desc[UR12][R2.64+0x1c] ;  /* 0x00001c0c02197981 */ /* 0x000162000c1e1900 */
[----:B------:R-:W-:Y:S01]  /*0940*/  UIADD3 UR9, UPT, UPT, UR9, 0x10, URZ ;  /* 0x0000001009097890 */ /* 0x000fe2000fffe0ff */
[----:B------:R-:W-:Y:S02]  /*0950*/  VIADD R13, R13, 0x10 ;  /* 0x000000100d0d7836 */ /* 0x000fe40000000000 */
[----:B------:R-:W1:Y:S01]  /*0960*/  LDS R26, [R12+-0x8] ;  /* 0xfffff8000c1a7984 */ /* 0x000e620000000800 */
[----:B------:R-:W-:-:S03]  /*0970*/  UISETP.NE.AND UP1, UPT, UR9, URZ, UPT ;  /* 0x000000ff0900728c */ /* 0x000fc6000bf25270 */
[----:B0-----:R-:W-:Y:S04]  /*0980*/  LDS R3, [R12+0x14] ;  /* 0x000014000c037984 */ /* 0x001fe80000000800 */
[----:B------:R-:W-:Y:S01]  /*0990*/  LDS R2, [R12+0x1c] ;  /* 0x00001c000c027984 */ /* 0x000fe20000000800 */
[----:B-1----:R-:W-:-:S03]  /*09a0*/  FFMA R14, R26, R14, R27 ;  /* 0x0000000e1a0e7223 */ /* 0x002fc6000000001b */
[----:B------:R-:W0:Y:S04]  /*09b0*/  LDS R27, [R12+-0x4] ;  /* 0xfffffc000c1b7984 */ /* 0x000e280000000800 */
[----:B------:R-:W2:Y:S01]  /*09c0*/  LDS R26, [R12] ;  /* 0x000000000c1a7984 */ /* 0x000ea20000000800 */
[----:B0-----:R-:W-:-:S03]  /*09d0*/  FFMA R27, R27, R15, R14 ;  /* 0x0000000f1b1b7223 */ /* 0x001fc6000000000e */
[----:B------:R-:W4:Y:S04]  /*09e0*/  LDS R15, [R12+0x8] ;  /* 0x000008000c0f7984 */ /* 0x000f280000000800 */
[----:B------:R-:W0:Y:S01]  /*09f0*/  LDS R14, [R12+0xc] ;  /* 0x00000c000c0e7984 */ /* 0x000e220000000800 */
[----:B--2---:R-:W-:-:S03]  /*0a00*/  FFMA R29, R26, R16, R27 ;  /* 0x000000101a1d7223 */ /* 0x004fc6000000001b */
[----:B------:R-:W5:Y:S04]  /*0a10*/  LDS R27, [R12+0x10] ;  /* 0x000010000c1b7984 */ /* 0x000f680000000800 */
[----:B------:R1:W2:Y:S01]  /*0a20*/  LDS R16, [R12+0x18] ;  /* 0x000018000c107984 */ /* 0x0002a20000000800 */
[----:B---3--:R-:W-:Y:S01]  /*0a30*/  FFMA R18, R28, R18, R29 ;  /* 0x000000121c127223 */ /* 0x008fe2000000001d */
[----:B-1----:R-:W-:-:S03]  /*0a40*/  IADD3 R12, PT, PT, R12, 0x40, RZ ;  /* 0x000000400c0c7810 */ /* 0x002fc60007ffe0ff */
[----:B----4-:R-:W-:-:S04]  /*0a50*/  FFMA R15, R15, R20, R18 ;  /* 0x000000140f0f7223 */ /* 0x010fc80000000012 */
[----:B0-----:R-:W-:-:S04]  /*0a60*/  FFMA R14, R14, R19, R15 ;  /* 0x000000130e0e7223 */ /* 0x001fc8000000000f */
[----:B-----5:R-:W-:-:S04]  /*0a70*/  FFMA R14, R27, R22, R14 ;  /* 0x000000161b0e7223 */ /* 0x020fc8000000000e */
[----:B------:R-:W-:-:S04]  /*0a80*/  FFMA R3, R3, R21, R14 ;  /* 0x0000001503037223 */ /* 0x000fc8000000000e */
[----:B--2---:R-:W-:-:S04]  /*0a90*/  FFMA R3, R16, R17, R3 ;  /* 0x0000001110037223 */ /* 0x004fc80000000003 */
[----:B------:R-:W-:Y:S01]  /*0aa0*/  FFMA R15, R2, R25, R3 ;  /* 0x00000019020f7223 */ /* 0x000fe20000000003 */
[----:B------:R-:W-:Y:S06]  /*0ab0*/  BRA.U UP1, `(.L_x_11) ;  /* 0xfffffffd01207547 */ /* 0x000fec000b83ffff */
[----:B------:R-:W-:-:S07]  /*0ac0*/  MOV R13, UR10 ;  /* 0x0000000a000d7c02 */ /* 0x000fce0008000f00 */
.L_x_10:
[----:B------:R-:W-:-:S13]  /*0ad0*/  ISETP.NE.AND P0, PT, R23, RZ, PT ;  /* 0x000000ff1700720c */ /* 0x000fda0003f05270 */
[----:B------:R-:W-:Y:S05]  /*0ae0*/  @!P0 BRA `(.L_x_12) ;  /* 0x0000000400508947 */ /* 0x000fea0003800000 */
[----:B------:R-:W-:Y:S02]  /*0af0*/  IADD3 R2, PT, PT, R23, -0x1, RZ ;  /* 0xffffffff17027810 */ /* 0x000fe40007ffe0ff */
[----:B------:R-:W-:Y:S02]  /*0b00*/  ISETP.NE.AND P1, PT, R24, RZ, PT ;  /* 0x000000ff1800720c */ /* 0x000fe40003f25270 */
[----:B------:R-:W-:-:S13]  /*0b10*/  ISETP.GE.U32.AND P0, PT, R2, 0x7, PT ;  /* 0x000000070200780c */ /* 0x000fda0003f06070 */
[----:B------:R-:W-:Y:S05]  /*0b20*/  @!P0 BRA `(.L_x_13) ;  /* 0x0000000000848947 */ /* 0x000fea0003800000 */
[----:B------:R-:W1:Y:S01]  /*0b30*/  LDC.64 R2, c[0x0][0x388] ;  /* 0x0000e200ff027b82 */ /* 0x000e620000000a00 */
[----:B------:R-:W-:-:S04]  /*0b40*/  VIADD R17, R13, UR6 ;  /* 0x000000060d117c36 */ /* 0x000fc80008000000 */
[----:B-1----:R-:W-:-:S05]  /*0b50*/  IMAD.WIDE R2, R17, 0x4, R2 ;  /* 0x0000000411027825 */ /* 0x002fca00078e0202 */
[----:B------:R-:W2:Y:S04]  /*0b60*/  LDG.E R25, desc[UR12][R2.64] ;  /* 0x0000000c02197981 */ /* 0x000ea8000c1e1900 */
[----:B0-----:R-:W3:Y:S04]  /*0b70*/  LDG.E R20, desc[UR12][R2.64+0x4] ;  /* 0x0000040c02147981 */ /* 0x001ee8000c1e1900 */
[----:B------:R-:W4:Y:S04]  /*0b80*/  LDG.E R14, desc[UR12][R2.64+0x8] ;  /* 0x0000080c020e7981 */ /* 0x000f28000c1e1900 */
[----:B------:R-:W5:Y:S04]  /*0b90*/  LDG.E R18, desc[UR12][R2.64+0xc] ;  /* 0x00000c0c02127981 */ /* 0x000f68000c1e1900 */
[----:B------:R-:W5:Y:S04]  /*0ba0*/  LDG.E R17, desc[UR12][R2.64+0x10] ;  /* 0x0000100c02117981 */ /* 0x000f68000c1e1900 */
[----:B------:R-:W5:Y:S04]  /*0bb0*/  LDG.E R16, desc[UR12][R2.64+0x14] ;  /* 0x0000140c02107981 */ /* 0x000f68000c1e1900 */
[----:B------:R-:W5:Y:S04]  /*0bc0*/  LDG.E R12, desc[UR12][R2.64+0x18] ;  /* 0x0000180c020c7981 */ /* 0x000f68000c1e1900 */
[----:B------:R0:W5:Y:S01]  /*0bd0*/  LDG.E R19, desc[UR12][R2.64+0x1c] ;  /* 0x00001c0c02137981 */ /* 0x000162000c1e1900 */
[----:B------:R-:W1:Y:S01]  /*0be0*/  S2UR UR10, SR_CgaCtaId ;  /* 0x00000000000a79c3 */ /* 0x000e620000008800 */
[----:B------:R-:W-:Y:S01]  /*0bf0*/  UMOV UR9, 0x400 ;  /* 0x0000040000097882 */ /* 0x000fe20000000000 */
[----:B------:R-:W-:-:S02]  /*0c00*/  IADD3 R22, PT, PT, R10, R13, RZ ;  /* 0x0000000d0a167210 */ /* 0x000fc40007ffe0ff */
[----:B------:R-:W-:Y:S01]  /*0c10*/  IADD3 R13, PT, PT, R13, 0x8, RZ ;  /* 0x000000080d0d7810 */ /* 0x000fe20007ffe0ff */
[----:B-1----:R-:W-:-:S06]  /*0c20*/  ULEA UR9, UR10, UR9, 0x18 ;  /* 0x000000090a097291 */ /* 0x002fcc000f8ec0ff */
[----:B------:R-:W-:-:S05]  /*0c30*/  LEA R22, R22, UR9, 0x2 ;  /* 0x0000000916167c11 */ /* 0x000fca000f8e10ff */
[----:B------:R-:W2:Y:S04]  /*0c40*/  LDS R26, [R22] ;  /* 0x00000000161a7984 */ /* 0x000ea80000000800 */
[----:B------:R-:W3:Y:S04]  /*0c50*/  LDS R28, [R22+0x4] ;  /* 0x00000400161c7984 */ /* 0x000ee80000000800 */
[----:B------:R-:W4:Y:S04]  /*0c60*/  LDS R21, [R22+0x8] ;  /* 0x0000080016157984 */ /* 0x000f280000000800 */
[----:B0-----:R-:W-:Y:S04]  /*0c70*/  LDS R2, [R22+0x10] ;  /* 0x0000100016027984 */ /* 0x001fe80000000800 */
[----:B------:R-:W-:Y:S01]  /*0c80*/  LDS R3, [R22+0x18] ;  /* 0x0000180016037984 */ /* 0x000fe20000000800 */
[----:B--2---:R-:W-:-:S03]  /*0c90*/  FFMA R25, R26, R25, R15 ;  /* 0x000000191a197223 */ /* 0x004fc6000000000f */
[----:B------:R-:W5:Y:S01]  /*0ca0*/  LDS R15, [R22+0xc] ;  /* 0x00000c00160f7984 */ /* 0x000f620000000800 */
[----:B---3--:R-:W-:-:S03]  /*0cb0*/  FFMA R28, R28, R20, R25 ;  /* 0x000000141c1c7223 */ /* 0x008fc60000000019 */
[----:B------:R-:W0:Y:S01]  /*0cc0*/  LDS R26, [R22+0x14] ;  /* 0x00001400161a7984 */ /* 0x000e220000000800 */
[----:B----4-:R-:W-:-:S03]  /*0cd0*/  FFMA R14, R21, R14, R28 ;  /* 0x0000000e150e7223 */ /* 0x010fc6000000001c */
[----:B------:R-:W1:Y:S01]  /*0ce0*/  LDS R20, [R22+0x1c] ;  /* 0x00001c0016147984 */ /* 0x000e620000000800 */
[----:B-----5:R-:W-:-:S04]  /*0cf0*/  FFMA R15, R15, R18, R14 ;  /* 0x000000120f0f7223 */ /* 0x020fc8000000000e */
[----:B------:R-:W-:-:S04]  /*0d00*/  FFMA R15, R2, R17, R15 ;  /* 0x00000011020f7223 */ /* 0x000fc8000000000f */
[----:B0-----:R-:W-:-:S04]  /*0d10*/  FFMA R16, R26, R16, R15 ;  /* 0x000000101a107223 */ /* 0x001fc8000000000f */
[----:B------:R-:W-:-:S04]  /*0d20*/  FFMA R3, R3, R12, R16 ;  /* 0x0000000c03037223 */ /* 0x000fc80000000010 */
[----:B-1----:R-:W-:-:S07]  /*0d30*/  FFMA R15, R20, R19, R3 ;  /* 0x00000013140f7223 */ /* 0x002fce0000000003 */
.L_x_13:
[----:B------:R-:W-:Y:S05]  /*0d40*/  @!P1 BRA `(.L_x_12) ;  /* 0x0000000000b89947 */ /* 0x000fea0003800000 */
[----:B------:R-:W-:Y:S01]  /*0d50*/  VIADD R2, R24, 0xffffffff ;  /* 0xffffffff18027836 */ /* 0x000fe20000000000 */
[----:B------:R-:W-:-:S04]  /*0d60*/  ISETP.NE.AND P1, PT, R8, RZ, PT ;  /* 0x000000ff0800720c */ /* 0x000fc80003f25270 */
[----:B------:R-:W-:-:S13]  /*0d70*/  ISETP.GE.U32.AND P0, PT, R2, 0x3, PT ;  /* 0x000000030200780c */ /* 0x000fda0003f06070 */
[----:B------:R-:W-:Y:S05]  /*0d80*/  @!P0 BRA `(.L_x_14) ;  /* 0x0000000000548947 */ /* 0x000fea0003800000 */
[----:B------:R-:W1:Y:S01]  /*0d90*/  LDC.64 R2, c[0x0][0x388] ;  /* 0x0000e200ff027b82 */ /* 0x000e620000000a00 */
[----:B------:R-:W-:-:S05]  /*0da0*/  IADD3 R17, PT, PT, R13, UR6, RZ ;  /* 0x000000060d117c10 */ /* 0x000fca000fffe0ff */
[----:B-1----:R-:W-:-:S05]  /*0db0*/  IMAD.WIDE R2, R17, 0x4, R2 ;  /* 0x0000000411027825 */ /* 0x002fca00078e0202 */
[----:B------:R-:W2:Y:S04]  /*0dc0*/  LDG.E R16, desc[UR12][R2.64] ;  /* 0x0000000c02107981 */ /* 0x000ea8000c1e1900 */
[----:B------:R-:W3:Y:S04]  /*0dd0*/  LDG.E R18, desc[UR12][R2.64+0x4] ;  /* 0x0000040c02127981 */ /* 0x000ee8000c1e1900 */
[----:B0-----:R-:W4:Y:S04]  /*0de0*/  LDG.E R20, desc[UR12][R2.64+0x8] ;  /* 0x0000080c02147981 */ /* 0x001f28000c1e1900 */
[----:B------:R-:W5:Y:S01]  /*0df0*/  LDG.E R22, desc[UR12][R2.64+0xc] ;  /* 0x00000c0c02167981 */ /* 0x000f62000c1e1900 */
[----:B------:R-:W0:Y:S01]  /*0e00*/  S2UR UR10, SR_CgaCtaId ;  /* 0x00000000000a79c3 */ /* 0x000e220000008800 */
[----:B------:R-:W-:Y:S01]  /*0e10*/  UMOV UR9, 0x400 ;  /* 0x0000040000097882 */ /* 0x000fe20000000000 */
[----:B------:R-:W-:Y:S01]  /*0e20*/  IADD3 R12, PT, PT, R10, R13, RZ ;  /* 0x0000000d0a0c7210 */ /* 0x000fe20007ffe0ff */
[----:B------:R-:W-:Y:S01]  /*0e30*/  VIADD R13, R13, 0x4 ;  /* 0x000000040d0d7836 */ /* 0x000fe20000000000 */
[----:B0-----:R-:W-:-:S06]  /*0e40*/  ULEA UR9, UR10, UR9, 0x18 ;  /* 0x000000090a097291 */ /* 0x001fcc000f8ec0ff */
[----:B------:R-:W-:-:S05]  /*0e50*/  LEA R12, R12, UR9, 0x2 ;  /* 0x000000090c0c7c11 */ /* 0x000fca000f8e10ff */
[----:B------:R-:W2:Y:S04]  /*0e60*/  LDS R14, [R12] ;  /* 0x000000000c0e7984 */ /* 0x000ea80000000800 */
[----:B------:R-:W3:Y:S04]  /*0e70*/  LDS R17, [R12+0x4] ;  /* 0x000004000c117984 */ /* 0x000ee80000000800 */
[----:B------:R-:W4:Y:S04]  /*0e80*/  LDS R19, [R12+0x8] ;  /* 0x000008000c137984 */ /* 0x000f280000000800 */
[----:B------:R-:W5:Y:S01]  /*0e90*/  LDS R21, [R12+0xc] ;  /* 0x00000c000c157984 */ /* 0x000f620000000800 */
[----:B--2---:R-:W-:-:S04]  /*0ea0*/  FFMA R14, R14, R16, R15 ;  /* 0x000000100e0e7223 */ /* 0x004fc8000000000f */
[----:B---3--:R-:W-:-:S04]  /*0eb0*/  FFMA R14, R17, R18, R14 ;  /* 0x00000012110e7223 */ /* 0x008fc8000000000e */
[----:B----4-:R-:W-:-:S04]  /*0ec0*/  FFMA R14, R19, R20, R14 ;  /* 0x00000014130e7223 */ /* 0x010fc8000000000e */
[----:B-----5:R-:W-:-:S07]  /*0ed0*/  FFMA R15, R21, R22, R14 ;  /* 0x00000016150f7223 */ /* 0x020fce000000000e */
.L_x_14:
[----:B------:R-:W-:Y:S05]  /*0ee0*/  @!P1 BRA `(.L_x_12) ;  /* 0x0000000000509947 */ /* 0x000fea0003800000 */
[----:B------:R-:W1:Y:S01]  /*0ef0*/  LDC.64 R2, c[0x0][0x388] ;  /* 0x0000e200ff027b82 */ /* 0x000e620000000a00 */
[----:B------:R-:W-:-:S05]  /*0f00*/  IADD3 R17, PT, PT, R13, UR6, RZ ;  /* 0x000000060d117c10 */ /* 0x000fca000fffe0ff */
[----:B-1----:R-:W-:-:S05]  /*0f10*/  IMAD.WIDE R2, R17, 0x4, R2 ;  /* 0x0000000411027825 */ /* 0x002fca00078e0202 */
[----:B------:R-:W2:Y:S01]  /*0f20*/  LDG.E R12, desc[UR12][R2.64] ;  /* 0x0000000c020c7981 */ /* 0x000ea2000c1e1900 */
[----:B------:R-:W1:Y:S01]  /*0f30*/  S2UR UR9, SR_CgaCtaId ;  /* 0x00000000000979c3 */ /* 0x000e620000008800 */
[----:B------:R-:W-:Y:S01]  /*0f40*/  UMOV UR6, 0x400 ;  /* 0x0000040000067882 */ /* 0x000fe20000000000 */
[----:B------:R-:W-:Y:S02]  /*0f50*/  IADD3 R10, PT, PT, R10, R13, RZ ;  /* 0x0000000d0a0a7210 */ /* 0x000fe40007ffe0ff */
[----:B------:R-:W-:Y:S01]  /*0f60*/  ISETP.NE.AND P0, PT, R8, 0x1, PT ;  /* 0x000000010800780c */ /* 0x000fe20003f05270 */
[----:B-1----:R-:W-:-:S06]  /*0f70*/  ULEA UR6, UR9, UR6, 0x18 ;  /* 0x0000000609067291 */ /* 0x002fcc000f8ec0ff */
[----:B------:R-:W-:-:S05]  /*0f80*/  LEA R16, R10, UR6, 0x2 ;  /* 0x000000060a107c11 */ /* 0x000fca000f8e10ff */
[----:B------:R-:W2:Y:S02]  /*0f90*/  LDS R10, [R16] ;  /* 0x00000000100a7984 */ /* 0x000ea40000000800 */
[----:B--2---:R-:W-:Y:S01]  /*0fa0*/  FFMA R15, R10, R12, R15 ;  /* 0x0000000c0a0f7223 */ /* 0x004fe2000000000f */
[----:B------:R-:W-:Y:S06]  /*0fb0*/  @!P0 BRA `(.L_x_12) ;  /* 0x00000000001c8947 */ /* 0x000fec0003800000 */
[----:B------:R-:W-:Y:S01]  /*0fc0*/  ISETP.NE.AND P0, PT, R8, 0x2, PT ;  /* 0x000000020800780c */ /* 0x000fe20003f05270 */
[----:B------:R-:W2:Y:S04]  /*0fd0*/  LDG.E R12, desc[UR12][R2.64+0x4] ;  /* 0x0000040c020c7981 */ /* 0x000ea8000c1e1900 */
[----:B------:R-:W2:Y:S08]  /*0fe0*/  LDS R10, [R16+0x4] ;  /* 0x00000400100a7984 */ /* 0x000eb00000000800 */
[----:B------:R-:W3:Y:S04]  /*0ff0*/  @P0 LDG.E R13, desc[UR12][R2.64+0x8] ;  /* 0x0000080c020d0981 */ /* 0x000ee8000c1e1900 */
[----:B------:R-:W3:Y:S01]  /*1000*/  @P0 LDS R14, [R16+0x8] ;  /* 0x00000800100e0984 */ /* 0x000ee20000000800 */
[----:B--2---:R-:W-:-:S04]  /*1010*/  FFMA R15, R10, R12, R15 ;  /* 0x0000000c0a0f7223 */ /* 0x004fc8000000000f */
[----:B---3--:R-:W-:-:S07]  /*1020*/  @P0 FFMA R15, R14, R13, R15 ;  /* 0x0000000d0e0f0223 */ /* 0x008fce000000000f */
.L_x_12:
[----:B------:R-:W-:Y:S05]  /*1030*/  BRA.U UP0, `(.L_x_15) ;  /* 0xfffffff500687547 */ /* 0x000fea000b83ffff */
[----:B------:R-:W-:-:S04]  /*1040*/  UIADD3 UR4, UPT, UPT, UR4, 0x1, URZ ;  /* 0x0000000104047890 */ /* 0x000fc8000fffe0ff */
[----:B------:R-:W-:-:S09]  /*1050*/  UISETP.NE.AND UP0, UPT, UR4, UR11, UPT ;  /* 0x0000000b0400728c */ /* 0x000fd2000bf05270 */
[----:B------:R-:W-:Y:S05]  /*1060*/  BRA.U UP0, `(.L_x_16) ;  /* 0xfffffff500587547 */ /* 0x000fea000b83ffff */
.L_x_9:
[----:B------:R-:W1:Y:S01]  /*1070*/  LDCU UR4, c[0x0][0x398] ;  /* 0x00007300ff0477ac */ /* 0x000e620008000800 */
[----:B------:R-:W2:Y:S01]  /*1080*/  LDC.64 R2, c[0x0][0x390] ;  /* 0x0000e400ff027b82 */ /* 0x000ea20000000a00 */
[----:B-1----:R-:W-:-:S04]  /*1090*/  IMAD R5, R0, UR4, R5 ;  /* 0x0000000400057c24 */ /* 0x002fc8000f8e0205 */
[----:B------:R-:W-:-:S04]  /*10a0*/  IMAD R5, R5, UR4, R4 ;  /* 0x0000000405057c24 */ /* 0x000fc8000f8e0204 */
[----:B--2---:R-:W-:-:S05]  /*10b0*/  IMAD.WIDE R2, R5, 0x4, R2 ;  /* 0x0000000405027825 */ /* 0x004fca00078e0202 */
[----:B------:R-:W-:Y:S01]  /*10c0*/  STG.E desc[UR12][R2.64], R15 ;  /* 0x0000000f02007986 */ /* 0x000fe2000c10190c */
[----:B------:R-:W-:Y:S05]  /*10d0*/  EXIT ;  /* 0x000000000000794d */ /* 0x000fea0003800000 */
.L_x_17:
[----:B------:R-:W-:-:S00]  /*10e0*/  BRA `(.L_x_17) ;  /* 0xfffffffc00fc7947 */ /* 0x000fc0000383ffff */
[----:B------:R-:W-:-:S00]  /*10f0*/  NOP ;  /* 0x0000000000007918 */ /* 0x000fc00000000000 */
        /* <DEDUP_REMOVED lines=8> */
.L_x_38:


//--------------------- .text._Z13conv3d_paddedPfS_S_ii --------------------------
	.section	.text._Z13conv3d_paddedPfS_S_ii,"ax",@progbits
	.align	128
        .global         _Z13conv3d_paddedPfS_S_ii
        .type           _Z13conv3d_paddedPfS_S_ii,@function
        .size           _Z13conv3d_paddedPfS_S_ii,(.L_x_39 - _Z13conv3d_paddedPfS_S_ii)
        .other          _Z13conv3d_paddedPfS_S_ii,@"STO_CUDA_ENTRY STV_DEFAULT"
_Z13conv3d_paddedPfS_S_ii:
.text._Z13conv3d_paddedPfS_S_ii:
[----:B------:R-:W-:Y:S01]  /*0000*/  LDC R1, c[0x0][0x37c] ;  /* 0x0000df00ff017b82 */ /* 0x000fe20000000800 */
[----:B------:R-:W0:Y:S07]  /*0010*/  S2R R3, SR_TID.X ;  /* 0x0000000000037919 */ /* 0x000e2e0000002100 */
[----:B------:R-:W0:Y:S01]  /*0020*/  LDC R0, c[0x0][0x360] ;  /* 0x0000d800ff007b82 */ /* 0x000e220000000800 */
[----:B------:R-:W1:Y:S01]  /*0030*/  LDCU UR8, c[0x0][0x398] ;  /* 0x00007300ff0877ac */ /* 0x000e620008000800 */
[----:B------:R-:W2:Y:S01]  /*0040*/  S2R R2, SR_TID.Y ;  /* 0x0000000000027919 */ /* 0x000ea20000002200 */
[----:B------:R-:W3:Y:S05]  /*0050*/  S2R R5, SR_TID.Z ;  /* 0x0000000000057919 */ /* 0x000eea0000002300 */
[----:B------:R-:W2:Y:S08]  /*0060*/  LDC R7, c[0x0][0x364] ;  /* 0x0000d900ff077b82 */ /* 0x000eb00000000800 */
[----:B------:R-:W0:Y:S08]  /*0070*/  S2UR UR4, SR_CTAID.X ;  /* 0x00000000000479c3 */ /* 0x000e300000002500 */
[----:B------:R-:W2:Y:S08]  /*0080*/  S2UR UR5, SR_CTAID.Y ;  /* 0x00000000000579c3 */ /* 0x000eb00000002600 */
[----:B------:R-:W3:Y:S08]  /*0090*/  S2UR UR6, SR_CTAID.Z ;  /* 0x00000000000679c3 */ /* 0x000ef00000002700 */
[----:B------:R-:W3:Y:S01]  /*00a0*/  LDC R6, c[0x0][0x368] ;  /* 0x0000da00ff067b82 */ /* 0x000ee20000000800 */
[----:B0-----:R-:W-:-:S02]  /*00b0*/  IMAD R0, R0, UR4, R3 ;  /* 0x0000000400007c24 */ /* 0x001fc4000f8e0203 */
[----:B--2---:R-:W-:Y:S02]  /*00c0*/  IMAD R7, R7, UR5, R2 ;  /* 0x0000000507077c24 */ /* 0x004fe4000f8e0202 */
[----:B---3--:R-:W-:-:S05]  /*00d0*/  IMAD R6, R6, UR6, R5 ;  /* 0x0000000606067c24 */ /* 0x008fca000f8e0205 */
[----:B------:R-:W-:-:S04]  /*00e0*/  VIMNMX3 R2, R0, R7, R6, !PT ;  /* 0x000000070002720f */ /* 0x000fc80007800106 */
[----:B-1----:R-:W-:-:S13]  /*00f0*/  ISETP.GE.AND P0, PT, R2, UR8, PT ;  /* 0x0000000802007c0c */ /* 0x002fda000bf06270 */
[----:B------:R-:W-:Y:S05]  /*0100*/  @P0 EXIT ;  /* 0x000000000000094d */ /* 0x000fea0003800000 */
[----:B------:R-:W0:Y:S01]  /*0110*/  LDCU UR6, c[0x0][0x39c] ;  /* 0x00007380ff0677ac */ /* 0x000e220008000800 */
[----:B------:R-:W-:Y:S01]  /*0120*/  IMAD.MOV.U32 R8, RZ, RZ, RZ ;  /* 0x000000ffff087224 */ /* 0x000fe200078e00ff */
[----:B------:R-:W1:Y:S01]  /*0130*/  LDCU.64 UR12, c[0x0][0x358] ;  /* 0x00006b00ff0c77ac */ /* 0x000e620008000a00 */
[----:B0-----:R-:W-:-:S09]  /*0140*/  UISETP.GE.AND UP0, UPT, UR6, 0x1, UPT ;  /* 0x000000010600788c */ /* 0x001fd2000bf06270 */
[----:B-1----:R-:W-:Y:S05]  /*0150*/  BRA.U !UP0, `(.L_x_18) ;  /* 0x0000000908d47547 */ /* 0x002fea000b800000 */
[----:B------:R-:W-:Y:S01]  /*0160*/  USHF.R.U32.HI UR7, URZ, 0x1, UR6 ;  /* 0x00000001ff077899 */ /* 0x000fe20008011606 */
[----:B------:R-:W-:Y:S01]  /*0170*/  CS2R R8, SRZ ;  /* 0x0000000000087805 */ /* 0x000fe2000001ff00 */
[----:B------:R-:W-:Y:S02]  /*0180*/  ULOP3.LUT UR10, UR6, 0x7, URZ, 0xc0, !UPT ;  /* 0x00000007060a7892 */ /* 0x000fe4000f8ec0ff */
[----:B------:R-:W-:Y:S02]  /*0190*/  ULOP3.LUT UR11, UR6, 0x3, URZ, 0xc0, !UPT ;  /* 0x00000003060b7892 */ /* 0x000fe4000f8ec0ff */
[----:B------:R-:W-:Y:S01]  /*01a0*/  VIADD R16, R0, -UR7 ;  /* 0x8000000700107c36 */ /* 0x000fe20008000000 */
[----:B------:R-:W-:-:S12]  /*01b0*/  ULOP3.LUT UR6, UR6, 0x7ffffff8, URZ, 0xc0, !UPT ;  /* 0x7ffffff806067892 */ /* 0x000fd8000f8ec0ff */
.L_x_26:
[----:B------:R-:W0:Y:S01]  /*01c0*/  LDCU.64 UR4, c[0x0][0x398] ;  /* 0x00007300ff0477ac */ /* 0x000e220008000a00 */
[C---:B------:R-:W-:Y:S01]  /*01d0*/  IADD3 R10, PT, PT, R9.reuse, -UR7, R6 ;  /* 0x80000007090a7c10 */ /* 0x040fe2000fffe006 */
[----:B------:R-:W-:Y:S02]  /*01e0*/  IMAD.MOV.U32 R11, RZ, RZ, R9 ;  /* 0x000000ffff0b7224 */ /* 0x000fe400078e0009 */
[----:B------:R-:W-:Y:S01]  /*01f0*/  VIADD R9, R9, 0x1 ;  /* 0x0000000109097836 */ /* 0x000fe20000000000 */
[----:B0-----:R-:W-:Y:S01]  /*0200*/  ISETP.GE.AND P0, PT, R10, UR4, PT ;  /* 0x000000040a007c0c */ /* 0x001fe2000bf06270 */
[----:B------:R-:W-:-:S03]  /*0210*/  UMOV UR4, URZ ;  /* 0x000000ff00047c82 */ /* 0x000fc60008000000 */
[----:B------:R-:W-:Y:S02]  /*0220*/  ISETP.NE.AND P5, PT, R9, UR5, PT ;  /* 0x0000000509007c0c */ /* 0x000fe4000bfa5270 */
[----:B------:R-:W-:-:S13]  /*0230*/  ISETP.GT.AND P0, PT, R10, -0x1, !P0 ;  /* 0xffffffff0a00780c */ /* 0x000fda0004704270 */
.L_x_25:
[----:B------:R-:W0:Y:S01]  /*0240*/  LDCU.64 UR8, c[0x0][0x398] ;  /* 0x00007300ff0877ac */ /* 0x000e220008000a00 */
[----:B------:R-:W-:Y:S01]  /*0250*/  VIADD R3, R7, -UR7 ;  /* 0x8000000707037c36 */ /* 0x000fe20008000000 */
[----:B------:R-:W-:-:S03]  /*0260*/  UMOV UR5, URZ ;  /* 0x000000ff00057c82 */ /* 0x000fc60008000000 */
[----:B------:R-:W-:Y:S01]  /*0270*/  VIADD R3, R3, UR4 ;  /* 0x0000000403037c36 */ /* 0x000fe20008000000 */
[----:B0-----:R-:W-:-:S03]  /*0280*/  MOV R12, UR9 ;  /* 0x00000009000c7c02 */ /* 0x001fc60008000f00 */
[----:B------:R-:W-:Y:S01]  /*0290*/  IMAD R14, R10, UR8, R3 ;  /* 0x000000080a0e7c24 */ /* 0x000fe2000f8e0203 */
[----:B------:R-:W-:Y:S02]  /*02a0*/  ISETP.GE.AND P1, PT, R3, UR8, PT ;  /* 0x0000000803007c0c */ /* 0x000fe4000bf26270 */
[----:B------:R-:W-:Y:S01]  /*02b0*/  ISETP.GE.U32.AND P2, PT, R12, 0x8, PT ;  /* 0x000000080c00780c */ /* 0x000fe20003f46070 */
[----:B------:R-:W-:Y:S01]  /*02c0*/  IMAD R13, R11, R12, UR4 ;  /* 0x000000040b0d7e24 */ /* 0x000fe2000f8e020c */
[----:B------:R-:W-:Y:S01]  /*02d0*/  UIADD3 UR4, UPT, UPT, UR4, 0x1, URZ ;  /* 0x0000000104047890 */ /* 0x000fe2000fffe0ff */
[----:B------:R-:W-:-:S05]  /*02e0*/  ISETP.GT.AND P1, PT, R3, -0x1, !P1 ;  /* 0xffffffff0300780c */ /* 0x000fca0004f24270 */
[----:B------:R-:W-:-:S05]  /*02f0*/  ISETP.NE.AND P6, PT, R12, UR4, PT ;  /* 0x000000040c007c0c */ /* 0x000fca000bfc5270 */
[----:B------:R-:W-:Y:S08]  /*0300*/  @!P2 BRA `(.L_x_19) ;  /* 0x000000040014a947 */ /* 0x000ff00003800000 */
[----:B------:R-:W0:Y:S01]  /*0310*/  LDCU.64 UR8, c[0x0][0x398] ;  /* 0x00007300ff0877ac */ /* 0x000e220008000a00 */
[----:B------:R-:W-:-:S05]  /*0320*/  UMOV UR5, URZ ;  /* 0x000000ff00057c82 */ /* 0x000fca0008000000 */
.L_x_20:
[----:B------:R-:W1:Y:S01]  /*0330*/  LDC.64 R4, c[0x0][0x380] ;  /* 0x0000e000ff047b82 */ /* 0x000e620000000a00 */
[----:B------:R-:W-:Y:S02]  /*0340*/  VIADD R15, R16, UR5 ;  /* 0x00000005100f7c36 */ /* 0x000fe40008000000 */
[----:B0-----:R-:W-:Y:S02]  /*0350*/  IMAD.U32 R12, RZ, RZ, UR9 ;  /* 0x00000009ff0c7e24 */ /* 0x001fe4000f8e00ff */
[C---:B------:R-:W-:Y:S01]  /*0360*/  VIADD R17, R15.reuse, 0x1 ;  /* 0x000000010f117836 */ /* 0x040fe20000000000 */
[----:B------:R-:W-:Y:S01]  /*0370*/  ISETP.GE.AND P2, PT, R15, UR8, PT ;  /* 0x000000080f007c0c */ /* 0x000fe2000bf46270 */
[----:B------:R-:W-:Y:S01]  /*0380*/  IMAD R19, R13, R12, UR5 ;  /* 0x000000050d137e24 */ /* 0x000fe2000f8e020c */
[----:B------:R-:W0:Y:S02]  /*0390*/  LDC.64 R2, c[0x0][0x388] ;  /* 0x0000e200ff027b82 */ /* 0x000e240000000a00 */
[----:B------:R-:W-:-:S02]  /*03a0*/  ISETP.GT.AND P2, PT, R15, -0x1, !P2 ;  /* 0xffffffff0f00780c */ /* 0x000fc40005744270 */
[C---:B------:R-:W-:Y:S02]  /*03b0*/  ISETP.GE.AND P4, PT, R17.reuse, UR8, PT ;  /* 0x0000000811007c0c */ /* 0x040fe4000bf86270 */
[----:B------:R-:W-:Y:S02]  /*03c0*/  PLOP3.LUT P2, PT, P0, P2, P1, 0x80, 0x0 ;  /* 0x000000000000781c */ /* 0x000fe40000745010 */
[----:B------:R-:W-:Y:S01]  /*03d0*/  ISETP.GT.AND P4, PT, R17, -0x1, !P4 ;  /* 0xffffffff1100780c */ /* 0x000fe20006784270 */
[----:B------:R-:W-:-:S03]  /*03e0*/  IMAD R17, R14, UR8, R15 ;  /* 0x000000080e117c24 */ /* 0x000fc6000f8e020f */
[----:B------:R-:W-:Y:S01]  /*03f0*/  PLOP3.LUT P4, PT, P0, P4, P1, 0x80, 0x0 ;  /* 0x000000000000781c */ /* 0x000fe20000789010 */
[----:B-1----:R-:W-:-:S06]  /*0400*/  IMAD.WIDE R4, R17, 0x4, R4 ;  /* 0x0000000411047825 */ /* 0x002fcc00078e0204 */
[----:B------:R-:W2:Y:S01]  /*0410*/  @P2 LDG.E R17, desc[UR12][R4.64] ;  /* 0x0000000c04112981 */ /* 0x000ea2000c1e1900 */
[----:B0-----:R-:W-:-:S05]  /*0420*/  IMAD.WIDE R2, R19, 0x4, R2 ;  /* 0x0000000413027825 */ /* 0x001fca00078e0202 */
[----:B------:R-:W3:Y:S04]  /*0430*/  @P4 LDG.E R19, desc[UR12][R4.64+0x4] ;  /* 0x0000040c04134981 */ /* 0x000ee8000c1e1900 */
[----:B------:R-:W2:Y:S04]  /*0440*/  @P2 LDG.E R18, desc[UR12][R2.64] ;  /* 0x0000000c02122981 */ /* 0x000ea8000c1e1900 */
[----:B------:R-:W3:Y:S01]  /*0450*/  @P4 LDG.E R20, desc[UR12][R2.64+0x4] ;  /* 0x0000040c02144981 */ /* 0x000ee2000c1e1900 */
[C---:B------:R-:W-:Y:S01]  /*0460*/  IADD3 R21, PT, PT, R15.reuse, 0x2, RZ ;  /* 0x000000020f157810 */ /* 0x040fe20007ffe0ff */
[----:B------:R-:W-:-:S03]  /*0470*/  VIADD R22, R15, 0x3 ;  /* 0x000000030f167836 */ /* 0x000fc60000000000 */
[----:B------:R-:W-:-:S04]  /*0480*/  ISETP.GE.AND P3, PT, R21, UR8, PT ;  /* 0x0000000815007c0c */ /* 0x000fc8000bf66270 */
[----:B------:R-:W-:-:S04]  /*0490*/  ISETP.GT.AND P3, PT, R21, -0x1, !P3 ;  /* 0xffffffff1500780c */ /* 0x000fc80005f64270 */
[----:B------:R-:W-:Y:S01]  /*04a0*/  PLOP3.LUT P3, PT, P0, P3, P1, 0x80, 0x0 ;  /* 0x000000000000781c */ /* 0x000fe20000767010 */
[----:B--2---:R-:W-:Y:S01]  /*04b0*/  @P2 FFMA R8, R17, R18, R8 ;  /* 0x0000001211082223 */ /* 0x004fe20000000008 */
[----:B------:R-:W-:Y:S01]  /*04c0*/  VIADD R17, R15, 0x4 ;  /* 0x000000040f117836 */ /* 0x000fe20000000000 */
[----:B------:R-:W-:-:S10]  /*04d0*/  ISETP.GE.AND P2, PT, R22, UR8, PT ;  /* 0x0000000816007c0c */ /* 0x000fd4000bf46270 */
[----:B------:R-:W2:Y:S01]  /*04e0*/  @P3 LDG.E R18, desc[UR12][R2.64+0x8] ;  /* 0x0000080c02123981 */ /* 0x000ea2000c1e1900 */
[----:B---3--:R-:W-:Y:S01]  /*04f0*/  @P4 FFMA R8, R19, R20, R8 ;  /* 0x0000001413084223 */ /* 0x008fe20000000008 */
[----:B------:R-:W-:Y:S02]  /*0500*/  ISETP.GT.AND P2, PT, R22, -0x1, !P2 ;  /* 0xffffffff1600780c */ /* 0x000fe40005744270 */
[C---:B------:R-:W-:Y:S02]  /*0510*/  ISETP.GE.AND P4, PT, R17.reuse, UR8, PT ;  /* 0x0000000811007c0c */ /* 0x040fe4000bf86270 */
[----:B------:R-:W-:Y:S02]  /*0520*/  PLOP3.LUT P2, PT, P0, P2, P1, 0x80, 0x0 ;  /* 0x000000000000781c */ /* 0x000fe40000745010 */
[----:B------:R-:W-:Y:S02]  /*0530*/  ISETP.GT.AND P4, PT, R17, -0x1, !P4 ;  /* 0xffffffff1100780c */ /* 0x000fe40006784270 */
[----:B------:R-:W2:Y:S02]  /*0540*/  @P3 LDG.E R17, desc[UR12][R4.64+0x8] ;  /* 0x0000080c04113981 */ /* 0x000ea4000c1e1900 */
[----:B------:R-:W-:-:S07]  /*0550*/  PLOP3.LUT P4, PT, P0, P4, P1, 0x80, 0x0 ;  /* 0x000000000000781c */ /* 0x000fce0000789010 */
[----:B------:R-:W3:Y:S04]  /*0560*/  @P2 LDG.E R19, desc[UR12][R4.64+0xc] ;  /* 0x00000c0c04132981 */ /* 0x000ee8000c1e1900 */
[----:B------:R-:W3:Y:S04]  /*0570*/  @P2 LDG.E R20, desc[UR12][R2.64+0xc] ;  /* 0x00000c0c02142981 */ /* 0x000ee8000c1e1900 */
[----:B------:R-:W4:Y:S04]  /*0580*/  @P4 LDG.E R21, desc[UR12][R4.64+0x10] ;  /* 0x0000100c04154981 */ /* 0x000f28000c1e1900 */
[----:B------:R-:W4:Y:S01]  /*0590*/  @P4 LDG.E R22, desc[UR12][R2.64+0x10] ;  /* 0x0000100c02164981 */ /* 0x000f22000c1e1900 */
[----:B------:R-:W-:-:S02]  /*05a0*/  VIADD R23, R15, 0x5 ;  /* 0x000000050f177836 */ /* 0x000fc40000000000 */
[----:B--2---:R-:W-:Y:S01]  /*05b0*/  @P3 FFMA R8, R17, R18, R8 ;  /* 0x0000001211083223 */ /* 0x004fe20000000008 */
[----:B------:R-:W-:Y:S02]  /*05c0*/  VIADD R17, R15, 0x6 ;  /* 0x000000060f117836 */ /* 0x000fe40000000000 */
[----:B------:R-:W-:Y:S02]  /*05d0*/  ISETP.GE.AND P3, PT, R23, UR8, PT ;  /* 0x0000000817007c0c */ /* 0x000fe4000bf66270 */
[----:B------:R-:W-:Y:S02]  /*05e0*/  IADD3 R15, PT, PT, R15, 0x7, RZ ;  /* 0x000000070f0f7810 */ /* 0x000fe40007ffe0ff */
[----:B------:R-:W-:Y:S01]  /*05f0*/  ISETP.GT.AND P3, PT, R23, -0x1, !P3 ;  /* 0xffffffff1700780c */ /* 0x000fe20005f64270 */
[----:B---3--:R-:W-:Y:S01]  /*0600*/  @P2 FFMA R8, R19, R20, R8 ;  /* 0x0000001413082223 */ /* 0x008fe20000000008 */
[----:B------:R-:W-:Y:S02]  /*0610*/  ISETP.GE.AND P2, PT, R17, UR8, PT ;  /* 0x0000000811007c0c */ /* 0x000fe4000bf46270 */
[----:B------:R-:W-:-:S02]  /*0620*/  PLOP3.LUT P3, PT, P0, P3, P1, 0x80, 0x0 ;  /* 0x000000000000781c */ /* 0x000fc40000767010 */
[----:B------:R-:W-:Y:S01]  /*0630*/  ISETP.GT.AND P2, PT, R17, -0x1, !P2 ;  /* 0xffffffff1100780c */ /* 0x000fe20005744270 */
[----:B----4-:R-:W-:Y:S01]  /*0640*/  @P4 FFMA R8, R21, R22, R8 ;  /* 0x0000001615084223 */ /* 0x010fe20000000008 */
[C---:B------:R-:W-:Y:S02]  /*0650*/  ISETP.GE.AND P4, PT, R15.reuse, UR8, PT ;  /* 0x000000080f007c0c */ /* 0x040fe4000bf86270 */
[----:B------:R-:W-:Y:S02]  /*0660*/  PLOP3.LUT P2, PT, P0, P2, P1, 0x80, 0x0 ;  /* 0x000000000000781c */ /* 0x000fe40000745010 */
[----:B------:R-:W-:-:S05]  /*0670*/  ISETP.GT.AND P4, PT, R15, -0x1, !P4 ;  /* 0xffffffff0f00780c */ /* 0x000fca0006784270 */
[----:B------:R-:W2:Y:S01]  /*0680*/  @P3 LDG.E R15, desc[UR12][R4.64+0x14] ;  /* 0x0000140c040f3981 */ /* 0x000ea2000c1e1900 */
[----:B------:R-:W-:-:S03]  /*0690*/  PLOP3.LUT P4, PT, P0, P4, P1, 0x80, 0x0 ;  /* 0x000000000000781c */ /* 0x000fc60000789010 */
[----:B------:R-:W2:Y:S04]  /*06a0*/  @P3 LDG.E R17, desc[UR12][R2.64+0x14] ;  /* 0x0000140c02113981 */ /* 0x000ea8000c1e1900 */
[----:B------:R-:W3:Y:S04]  /*06b0*/  @P2 LDG.E R19, desc[UR12][R4.64+0x18] ;  /* 0x0000180c04132981 */ /* 0x000ee8000c1e1900 */
[----:B------:R-:W3:Y:S04]  /*06c0*/  @P2 LDG.E R18, desc[UR12][R2.64+0x18] ;  /* 0x0000180c02122981 */ /* 0x000ee8000c1e1900 */
[----:B------:R-:W4:Y:S04]  /*06d0*/  @P4 LDG.E R21, desc[UR12][R4.64+0x1c] ;  /* 0x00001c0c04154981 */ /* 0x000f28000c1e1900 */
[----:B------:R-:W4:Y:S01]  /*06e0*/  @P4 LDG.E R20, desc[UR12][R2.64+0x1c] ;  /* 0x00001c0c02144981 */ /* 0x000f22000c1e1900 */
[----:B------:R-:W-:-:S04]  /*06f0*/  UIADD3 UR5, UPT, UPT, UR5, 0x8, URZ ;  /* 0x0000000805057890 */ /* 0x000fc8000fffe0ff */
[----:B------:R-:W-:Y:S01]  /*0700*/  UISETP.NE.AND UP0, UPT, UR5, UR6, UPT ;  /* 0x000000060500728c */ /* 0x000fe2000bf05270 */
[----:B--2---:R-:W-:-:S04]  /*0710*/  @P3 FFMA R8, R15, R17, R8 ;  /* 0x000000110f083223 */ /* 0x004fc80000000008 */
[----:B---3--:R-:W-:-:S04]  /*0720*/  @P2 FFMA R8, R19, R18, R8 ;  /* 0x0000001213082223 */ /* 0x008fc80000000008 */
[----:B----4-:R-:W-:Y:S01]  /*0730*/  @P4 FFMA R8, R21, R20, R8 ;  /* 0x0000001415084223 */ /* 0x010fe20000000008 */
[----:B------:R-:W-:Y:S06]  /*0740*/  BRA.U UP0, `(.L_x_20) ;  /* 0xfffffff900f87547 */ /* 0x000fec000b83ffff */
[----:B------:R-:W-:-:S05]  /*0750*/  UMOV UR5, UR6 ;  /* 0x0000000600057c82 */ /* 0x000fca0008000000 */
.L_x_19:
[----:B------:R-:W-:-:S09]  /*0760*/  UISETP.NE.AND UP0, UPT, UR10, URZ, UPT ;  /* 0x000000ff0a00728c */ /* 0x000fd2000bf05270 */
[----:B------:R-:W-:Y:S05]  /*0770*/  BRA.U !UP0, `(.L_x_21) ;  /* 0x0000000508447547 */ /* 0x000fea000b800000 */
[----:B------:R-:W-:Y:S02]  /*0780*/  UIADD3 UR9, UPT, UPT, UR10, -0x1, URZ ;  /* 0xffffffff0a097890 */ /* 0x000fe4000fffe0ff */
[----:B------:R-:W-:Y:S02]  /*0790*/  UISETP.NE.AND UP1, UPT, UR11, URZ, UPT ;  /* 0x000000ff0b00728c */ /* 0x000fe4000bf25270 */
[----:B------:R-:W-:-:S09]  /*07a0*/  UISETP.GE.U32.AND UP0, UPT, UR9, 0x3, UPT ;  /* 0x000000030900788c */ /* 0x000fd2000bf06070 */
[----:B------:R-:W-:Y:S05]  /*07b0*/  BRA.U !UP0, `(.L_x_22) ;  /* 0x00000001088c7547 */ /* 0x000fea000b800000 */
[----:B------:R-:W0:Y:S01]  /*07c0*/  LDC.64 R4, c[0x0][0x380] ;  /* 0x0000e000ff047b82 */ /* 0x000e220000000a00 */
[----:B------:R-:W-:Y:S02]  /*07d0*/  VIADD R21, R16, UR5 ;  /* 0x0000000510157c36 */ /* 0x000fe40008000000 */
[----:B------:R-:W-:Y:S02]  /*07e0*/  IMAD R17, R13, R12, UR5 ;  /* 0x000000050d117e24 */ /* 0x000fe4000f8e020c */
[----:B------:R-:W-:Y:S01]  /*07f0*/  IMAD R15, R14, UR8, R21 ;  /* 0x000000080e0f7c24 */ /* 0x000fe2000f8e0215 */
[C---:B------:R-:W-:Y:S02]  /*0800*/  ISETP.GE.AND P3, PT, R21.reuse, UR8, PT ;  /* 0x0000000815007c0c */ /* 0x040fe4000bf66270 */
[----:B------:R-:W1:Y:S02]  /*0810*/  LDC.64 R2, c[0x0][0x388] ;  /* 0x0000e200ff027b82 */ /* 0x000e640000000a00 */
[----:B------:R-:W-:-:S04]  /*0820*/  ISETP.GT.AND P3, PT, R21, -0x1, !P3 ;  /* 0xffffffff1500780c */ /* 0x000fc80005f64270 */
[----:B------:R-:W-:Y:S01]  /*0830*/  PLOP3.LUT P3, PT, P0, P3, P1, 0x80, 0x0 ;  /* 0x000000000000781c */ /* 0x000fe20000767010 */
[----:B0-----:R-:W-:-:S12]  /*0840*/  IMAD.WIDE R4, R15, 0x4, R4 ;  /* 0x000000040f047825 */ /* 0x001fd800078e0204 */
[----:B------:R-:W2:Y:S01]  /*0850*/  @P3 LDG.E R15, desc[UR12][R4.64] ;  /* 0x0000000c040f3981 */ /* 0x000ea2000c1e1900 */
[----:B-1----:R-:W-:-:S05]  /*0860*/  IMAD.WIDE R2, R17, 0x4, R2 ;  /* 0x0000000411027825 */ /* 0x002fca00078e0202 */
[----:B------:R-:W2:Y:S01]  /*0870*/  @P3 LDG.E R17, desc[UR12][R2.64] ;  /* 0x0000000c02113981 */ /* 0x000ea2000c1e1900 */
[C---:B------:R-:W-:Y:S02]  /*0880*/  VIADD R18, R21.reuse, 0x1 ;  /* 0x0000000115127836 */ /* 0x040fe40000000000 */
[----:B------:R-:W-:-:S03]  /*0890*/  VIADD R19, R21, 0x2 ;  /* 0x0000000215137836 */ /* 0x000fc60000000000 */
[C---:B------:R-:W-:Y:S01]  /*08a0*/  ISETP.GE.AND P4, PT, R18.reuse, UR8, PT ;  /* 0x0000000812007c0c */ /* 0x040fe2000bf86270 */
[----:B------:R-:W-:Y:S01]  /*08b0*/  VIADD R20, R21, 0x3 ;  /* 0x0000000315147836 */ /* 0x000fe20000000000 */
[C---:B------:R-:W-:Y:S02]  /*08c0*/  ISETP.GE.AND P2, PT, R19.reuse, UR8, PT ;  /* 0x0000000813007c0c */ /* 0x040fe4000bf46270 */
[----:B------:R-:W-:Y:S02]  /*08d0*/  ISETP.GT.AND P4, PT, R18, -0x1, !P4 ;  /* 0xffffffff1200780c */ /* 0x000fe40006784270 */
[----:B------:R-:W-:Y:S02]  /*08e0*/  ISETP.GT.AND P2, PT, R19, -0x1, !P2 ;  /* 0xffffffff1300780c */ /* 0x000fe40005744270 */
[----:B------:R-:W-:Y:S02]  /*08f0*/  PLOP3.LUT P4, PT, P0, P4, P1, 0x80, 0x0 ;  /* 0x000000000000781c */ /* 0x000fe40000789010 */
[----:B------:R-:W-:-:S13]  /*0900*/  PLOP3.LUT P2, PT, P0, P2, P1, 0x80, 0x0 ;  /* 0x000000000000781c */ /* 0x000fda0000745010 */
[----:B------:R-:W3:Y:S04]  /*0910*/  @P2 LDG.E R19, desc[UR12][R4.64+0x8] ;  /* 0x0000080c04132981 */ /* 0x000ee8000c1e1900 */
[----:B------:R-:W3:Y:S01]  /*0920*/  @P2 LDG.E R18, desc[UR12][R2.64+0x8] ;  /* 0x0000080c02122981 */ /* 0x000ee2000c1e1900 */
[----:B--2---:R-:W-:Y:S01]  /*0930*/  @P3 FFMA R8, R15, R17, R8 ;  /* 0x000000110f083223 */ /* 0x004fe20000000008 */
[C---:B------:R-:W-:Y:S02]  /*0940*/  ISETP.GE.AND P3, PT, R20.reuse, UR8, PT ;  /* 0x0000000814007c0c */ /* 0x040fe4000bf66270 */
[----:B------:R-:W2:Y:S02]  /*0950*/  @P4 LDG.E R15, desc[UR12][R4.64+0x4] ;  /* 0x0000040c040f4981 */ /* 0x000ea4000c1e1900 */
[----:B------:R-:W-:-:S02]  /*0960*/  ISETP.GT.AND P3, PT, R20, -0x1, !P3 ;  /* 0xffffffff1400780c */ /* 0x000fc40005f64270 */
[----:B------:R-:W2:Y:S02]  /*0970*/  @P4 LDG.E R17, desc[UR12][R2.64+0x4] ;  /* 0x0000040c02114981 */ /* 0x000ea4000c1e1900 */
[----:B------:R-:W-:-:S13]  /*0980*/  PLOP3.LUT P3, PT, P0, P3, P1, 0x80, 0x0 ;  /* 0x000000000000781c */ /* 0x000fda0000767010 */
[----:B------:R-:W4:Y:S04]  /*0990*/  @P3 LDG.E R21, desc[UR12][R4.64+0xc] ;  /* 0x00000c0c04153981 */ /* 0x000f28000c1e1900 */
[----:B------:R-:W4:Y:S01]  /*09a0*/  @P3 LDG.E R20, desc[UR12][R2.64+0xc] ;  /* 0x00000c0c02143981 */ /* 0x000f22000c1e1900 */
[----:B------:R-:W-:Y:S01]  /*09b0*/  UIADD3 UR5, UPT, UPT, UR5, 0x4, URZ ;  /* 0x0000000405057890 */ /* 0x000fe2000fffe0ff */
[----:B--2---:R-:W-:-:S04]  /*09c0*/  @P4 FFMA R8, R15, R17, R8 ;  /* 0x000000110f084223 */ /* 0x004fc80000000008 */
[----:B---3--:R-:W-:-:S04]  /*09d0*/  @P2 FFMA R8, R19, R18, R8 ;  /* 0x0000001213082223 */ /* 0x008fc80000000008 */
[----:B----4-:R-:W-:-:S07]  /*09e0*/  @P3 FFMA R8, R21, R20, R8 ;  /* 0x0000001415083223 */ /* 0x010fce0000000008 */
.L_x_22:
[----:B------:R-:W-:Y:S05]  /*09f0*/  BRA.U !UP1, `(.L_x_21) ;  /* 0x0000000109a47547 */ /* 0x000fea000b800000 */
[----:B------:R-:W-:Y:S01]  /*0a00*/  UISETP.NE.AND UP0, UPT, UR11, 0x1, UPT ;  /* 0x000000010b00788c */ /* 0x000fe2000bf05270 */
[----:B------:R-:W-:-:S08]  /*0a10*/  LOP3.LUT P4, RZ, R12, 0x1, RZ, 0xc0, !PT ;  /* 0x000000010cff7812 */ /* 0x000fd0000788c0ff */
[----:B------:R-:W-:Y:S05]  /*0a20*/  BRA.U !UP0, `(.L_x_23) ;  /* 0x0000000108547547 */ /* 0x000fea000b800000 */
[----:B------:R-:W0:Y:S01]  /*0a30*/  LDC.64 R4, c[0x0][0x380] ;  /* 0x0000e000ff047b82 */ /* 0x000e220000000a00 */
[----:B------:R-:W-:-:S04]  /*0a40*/  IADD3 R15, PT, PT, R16, UR5, RZ ;  /* 0x00000005100f7c10 */ /* 0x000fc8000fffe0ff */
[C---:B------:R-:W-:Y:S01]  /*0a50*/  ISETP.GE.AND P3, PT, R15.reuse, UR8, PT ;  /* 0x000000080f007c0c */ /* 0x040fe2000bf66270 */
[C---:B------:R-:W-:Y:S02]  /*0a60*/  VIADD R17, R15.reuse, 0x1 ;  /* 0x000000010f117836 */ /* 0x040fe40000000000 */
[----:B------:R-:W1:Y:S01]  /*0a70*/  LDC.64 R2, c[0x0][0x388] ;  /* 0x0000e200ff027b82 */ /* 0x000e620000000a00 */
[----:B------:R-:W-:Y:S01]  /*0a80*/  ISETP.GT.AND P3, PT, R15, -0x1, !P3 ;  /* 0xffffffff0f00780c */ /* 0x000fe20005f64270 */
[----:B------:R-:W-:Y:S01]  /*0a90*/  IMAD R15, R14, UR8, R15 ;  /* 0x000000080e0f7c24 */ /* 0x000fe2000f8e020f */
[C---:B------:R-:W-:Y:S02]  /*0aa0*/  ISETP.GE.AND P2, PT, R17.reuse, UR8, PT ;  /* 0x0000000811007c0c */ /* 0x040fe4000bf46270 */
[----:B------:R-:W-:Y:S02]  /*0ab0*/  PLOP3.LUT P3, PT, P0, P3, P1, 0x80, 0x0 ;  /* 0x000000000000781c */ /* 0x000fe40000767010 */
[----:B------:R-:W-:Y:S01]  /*0ac0*/  ISETP.GT.AND P2, PT, R17, -0x1, !P2 ;  /* 0xffffffff1100780c */ /* 0x000fe20005744270 */
[----:B------:R-:W-:-:S03]  /*0ad0*/  IMAD R17, R13, R12, UR5 ;  /* 0x000000050d117e24 */ /* 0x000fc6000f8e020c */
[----:B------:R-:W-:Y:S01]  /*0ae0*/  PLOP3.LUT P2, PT, P0, P2, P1, 0x80, 0x0 ;  /* 0x000000000000781c */ /* 0x000fe20000745010 */
[----:B0-----:R-:W-:-:S06]  /*0af0*/  IMAD.WIDE R4, R15, 0x4, R4 ;  /* 0x000000040f047825 */ /* 0x001fcc00078e0204 */
[----:B------:R-:W2:Y:S01]  /*0b00*/  @P3 LDG.E R15, desc[UR12][R4.64] ;  /* 0x0000000c040f3981 */ /* 0x000ea2000c1e1900 */
[----:B-1----:R-:W-:-:S05]  /*0b10*/  IMAD.WIDE R2, R17, 0x4, R2 ;  /* 0x0000000411027825 */ /* 0x002fca00078e0202 */
[----:B------:R-:W3:Y:S04]  /*0b20*/  @P2 LDG.E R19, desc[UR12][R4.64+0x4] ;  /* 0x0000040c04132981 */ /* 0x000ee8000c1e1900 */
[----:B------:R-:W2:Y:S04]  /*0b30*/  @P3 LDG.E R17, desc[UR12][R2.64] ;  /* 0x0000000c02113981 */ /* 0x000ea8000c1e1900 */
[----:B------:R-:W3:Y:S01]  /*0b40*/  @P2 LDG.E R18, desc[UR12][R2.64+0x4] ;  /* 0x0000040c02122981 */ /* 0x000ee2000c1e1900 */
[----:B------:R-:W-:Y:S01]  /*0b50*/  UIADD3 UR5, UPT, UPT, UR5, 0x2, URZ ;  /* 0x0000000205057890 */ /* 0x000fe2000fffe0ff */
[----:B--2---:R-:W-:-:S04]  /*0b60*/  @P3 FFMA R8, R15, R17, R8 ;  /* 0x000000110f083223 */ /* 0x004fc80000000008 */
[----:B---3--:R-:W-:-:S07]  /*0b70*/  @P2 FFMA R8, R19, R18, R8 ;  /* 0x0000001213082223 */ /* 0x008fce0000000008 */
.L_x_23:
[----:B------:R-:W-:Y:S05]  /*0b80*/  @!P4 BRA `(.L_x_21) ;  /* 0x000000000040c947 */ /* 0x000fea0003800000 */
[----:B------:R-:W-:Y:S01]  /*0b90*/  VIADD R15, R16, UR5 ;  /* 0x00000005100f7c36 */ /* 0x000fe20008000000 */
[----:B------:R-:W-:Y:S04]  /*0ba0*/  BSSY.RECONVERGENT B0, `(.L_x_21) ;  /* 0x000000e000007945 */ /* 0x000fe80003800200 */
[----:B------:R-:W-:-:S04]  /*0bb0*/  ISETP.GE.AND P2, PT, R15, UR8, PT ;  /* 0x000000080f007c0c */ /* 0x000fc8000bf46270 */
[----:B------:R-:W-:-:S04]  /*0bc0*/  ISETP.GT.AND P2, PT, R15, -0x1, !P2 ;  /* 0xffffffff0f00780c */ /* 0x000fc80005744270 */
[----:B------:R-:W-:-:S13]  /*0bd0*/  PLOP3.LUT P2, PT, P0, P2, P1, 0x80, 0x0 ;  /* 0x000000000000781c */ /* 0x000fda0000745010 */
[----:B------:R-:W-:Y:S05]  /*0be0*/  @!P2 BRA `(.L_x_24) ;  /* 0x000000000024a947 */ /* 0x000fea0003800000 */
[----:B------:R-:W0:Y:S01]  /*0bf0*/  LDC.64 R4, c[0x0][0x380] ;  /* 0x0000e000ff047b82 */ /* 0x000e220000000a00 */
[----:B------:R-:W-:Y:S02]  /*0c00*/  IMAD R15, R14, UR8, R15 ;  /* 0x000000080e0f7c24 */ /* 0x000fe4000f8e020f */
[----:B------:R-:W-:-:S05]  /*0c10*/  IMAD R13, R13, R12, UR5 ;  /* 0x000000050d0d7e24 */ /* 0x000fca000f8e020c */
[----:B------:R-:W1:Y:S01]  /*0c20*/  LDC.64 R2, c[0x0][0x388] ;  /* 0x0000e200ff027b82 */ /* 0x000e620000000a00 */
[----:B0-----:R-:W-:-:S06]  /*0c30*/  IMAD.WIDE R4, R15, 0x4, R4 ;  /* 0x000000040f047825 */ /* 0x001fcc00078e0204 */
[----:B------:R-:W2:Y:S01]  /*0c40*/  LDG.E R5, desc[UR12][R4.64] ;  /* 0x0000000c04057981 */ /* 0x000ea2000c1e1900 */
[----:B-1----:R-:W-:-:S06]  /*0c50*/  IMAD.WIDE R2, R13, 0x4, R2 ;  /* 0x000000040d027825 */ /* 0x002fcc00078e0202 */
[----:B------:R-:W2:Y:S02]  /*0c60*/  LDG.E R2, desc[UR12][R2.64] ;  /* 0x0000000c02027981 */ /* 0x000ea4000c1e1900 */
[----:B--2---:R-:W-:-:S07]  /*0c70*/  FFMA R8, R5, R2, R8 ;  /* 0x0000000205087223 */ /* 0x004fce0000000008 */
.L_x_24:
[----:B------:R-:W-:Y:S05]  /*0c80*/  BSYNC.RECONVERGENT B0 ;  /* 0x0000000000007941 */ /* 0x000fea0003800200 */
.L_x_21:
[----:B------:R-:W-:Y:S05]  /*0c90*/  @P6 BRA `(.L_x_25) ;  /* 0xfffffff400686947 */ /* 0x000fea000383ffff */
[----:B------:R-:W-:Y:S05]  /*0ca0*/  @P5 BRA `(.L_x_26) ;  /* 0xfffffff400445947 */ /* 0x000fea000383ffff */
.L_x_18:
[----:B------:R-:W0:Y:S01]  /*0cb0*/  LDC.64 R2, c[0x0][0x390] ;  /* 0x0000e400ff027b82 */ /* 0x000e220000000a00 */
[----:B------:R-:W-:-:S04]  /*0cc0*/  IMAD R7, R6, UR8, R7 ;  /* 0x0000000806077c24 */ /* 0x000fc8000f8e0207 */
[----:B------:R-:W-:-:S04]  /*0cd0*/  IMAD R7, R7, UR8, R0 ;  /* 0x0000000807077c24 */ /* 0x000fc8000f8e0200 */
[----:B0-----:R-:W-:-:S05]  /*0ce0*/  IMAD.WIDE R2, R7, 0x4, R2 ;  /* 0x0000000407027825 */ /* 0x001fca00078e0202 */
[----:B------:R-:W-:Y:S01]  /*0cf0*/  STG.E desc[UR12][R2.64], R8 ;  /* 0x0000000802007986 */ /* 0x000fe2000c10190c */
[----:B------:R-:W-:Y:S05]  /*0d00*/  EXIT ;  /* 0x000000000000794d */ /* 0x000fea0003800000 */
.L_x_27:
        /* <DEDUP_REMOVED lines=15> */
.L_x_39:


//--------------------- .text._Z6conv3dPfS_S_ii   --------------------------
	.section	.text._Z6conv3dPfS_S_ii,"ax",@progbits
	.align	128
        .global         _Z6conv3dPfS_S_ii
        .type           _Z6conv3dPfS_S_ii,@function
        .size           _Z6conv3dPfS_S_ii,(.L_x_40 - _Z6conv3dPfS_S_ii)
        .other          _Z6conv3dPfS_S_ii,@"STO_CUDA_ENTRY STV_DEFAULT"
_Z6conv3dPfS_S_ii:
.text._Z6conv3dPfS_S_ii:
[----:B------:R-:W-:Y:S01]  /*0000*/  LDC R1, c[0x0][0x37c] ;  /* 0x0000df00ff017b82 */ /* 0x000fe20000000800 */
[----:B------:R-:W0:Y:S07]  /*0010*/  S2R R3, SR_TID.X ;  /* 0x0000000000037919 */ /* 0x000e2e0000002100 */
[----:B------:R-:W0:Y:S01]  /*0020*/  LDC R0, c[0x0][0x360] ;  /* 0x0000d800ff007b82 */ /* 0x000e220000000800 */
[----:B------:R-:W1:Y:S01]  /*0030*/  LDCU.64 UR6, c[0x0][0x398] ;  /* 0x00007300ff0677ac */ /* 0x000e620008000a00 */
        /* <DEDUP_REMOVED lines=8> */
[----:B--2---:R-:W-:Y:S01]  /*00c0*/  IMAD R9, R9, UR5, R2 ;  /* 0x0000000509097c24 */ /* 0x004fe2000f8e0202 */
[----:B-1----:R-:W-:Y:S01]  /*00d0*/  UIADD3 UR5, UPT, UPT, UR6, -UR7, URZ ;  /* 0x8000000706057290 */ /* 0x002fe2000fffe0ff */
[----:B---3--:R-:W-:-:S05]  /*00e0*/  IMAD R8, R8, UR8, R5 ;  /* 0x0000000808087c24 */ /* 0x008fca000f8e0205 */
[----:B------:R-:W-:-:S04]  /*00f0*/  VIMNMX3 R2, R0, R9, R8, !PT ;  /* 0x000000090002720f */ /* 0x000fc80007800108 */
[----:B------:R-:W-:-:S13]  /*0100*/  ISETP.GT.AND P0, PT, R2, UR5, PT ;  /* 0x0000000502007c0c */ /* 0x000fda000bf04270 */
[----:B------:R-:W-:Y:S05]  /*0110*/  @P0 EXIT ;  /* 0x000000000000094d */ /* 0x000fea0003800000 */
[----:B------:R-:W-:Y:S01]  /*0120*/  UISETP.GE.AND UP0, UPT, UR7, 0x1, UPT ;  /* 0x000000010700788c */ /* 0x000fe2000bf06270 */
[----:B------:R-:W-:Y:S01]  /*0130*/  IMAD.MOV.U32 R10, RZ, RZ, RZ ;  /* 0x000000ffff0a7224 */ /* 0x000fe200078e00ff */
[----:B------:R-:W0:Y:S07]  /*0140*/  LDCU.64 UR12, c[0x0][0x358] ;  /* 0x00006b00ff0c77ac */ /* 0x000e2e0008000a00 */
[----:B------:R-:W-:Y:S05]  /*0150*/  BRA.U !UP0, `(.L_x_28) ;  /* 0x00000009087c7547 */ /* 0x000fea000b800000 */
[----:B------:R-:W-:Y:S01]  /*0160*/  IMAD.MOV.U32 R10, RZ, RZ, RZ ;  /* 0x000000ffff0a7224 */ /* 0x000fe200078e00ff */
[----:B------:R-:W-:Y:S02]  /*0170*/  ULOP3.LUT UR8, UR7, 0x7, URZ, 0xc0, !UPT ;  /* 0x0000000707087892 */ /* 0x000fe4000f8ec0ff */
[----:B------:R-:W-:Y:S02]  /*0180*/  ULOP3.LUT UR9, UR7, 0x3, URZ, 0xc0, !UPT ;  /* 0x0000000307097892 */ /* 0x000fe4000f8ec0ff */
[----:B------:R-:W-:Y:S01]  /*0190*/  ULOP3.LUT UR10, UR7, 0x7ffffff8, URZ, 0xc0, !UPT ;  /* 0x7ffffff8070a7892 */ /* 0x000fe2000f8ec0ff */
[----:B------:R-:W-:-:S11]  /*01a0*/  UMOV UR4, URZ ;  /* 0x000000ff00047c82 */ /* 0x000fd60008000000 */
.L_x_36:
[----:B------:R-:W1:Y:S01]  /*01b0*/  LDCU UR11, c[0x0][0x39c] ;  /* 0x00007380ff0b77ac */ /* 0x000e620008000800 */
[----:B------:R-:W-:Y:S02]  /*01c0*/  VIADD R11, R8, UR4 ;  /* 0x00000004080b7c36 */ /* 0x000fe40008000000 */
[----:B------:R-:W-:Y:S01]  /*01d0*/  HFMA2 R12, -RZ, RZ, 0, 0 ;  /* 0x00000000ff0c7431 */ /* 0x000fe200000001ff */
[----:B------:R-:W-:Y:S01]  /*01e0*/  UMOV UR6, UR4 ;  /* 0x0000000400067c82 */ /* 0x000fe20008000000 */
[----:B------:R-:W-:-:S04]  /*01f0*/  UIADD3 UR4, UPT, UPT, UR4, 0x1, URZ ;  /* 0x0000000104047890 */ /* 0x000fc8000fffe0ff */
[----:B-1----:R-:W-:-:S11]  /*0200*/  UISETP.NE.AND UP0, UPT, UR4, UR11, UPT ;  /* 0x0000000b0400728c */ /* 0x002fd6000bf05270 */
.L_x_35:
[----:B------:R-:W1:Y:S01]  /*0210*/  LDC.64 R2, c[0x0][0x398] ;  /* 0x0000e600ff027b82 */ /* 0x000e620000000a00 */
[--C-:B------:R-:W-:Y:S01]  /*0220*/  IMAD.IADD R14, R9, 0x1, R12.reuse ;  /* 0x00000001090e7824 */ /* 0x100fe200078e020c */
[----:B------:R-:W-:Y:S02]  /*0230*/  MOV R5, RZ ;  /* 0x000000ff00057202 */ /* 0x000fe40000000f00 */
[C---:B-1----:R-:W-:Y:S01]  /*0240*/  ISETP.GE.U32.AND P1, PT, R3.reuse, 0x8, PT ;  /* 0x000000080300780c */ /* 0x042fe20003f26070 */
[----:B------:R-:W-:Y:S02]  /*0250*/  IMAD R16, R3, UR6, R12 ;  /* 0x0000000603107c24 */ /* 0x000fe4000f8e020c */
[----:B------:R-:W-:Y:S02]  /*0260*/  VIADD R12, R12, 0x1 ;  /* 0x000000010c0c7836 */ /* 0x000fe40000000000 */
[----:B------:R-:W-:-:S03]  /*0270*/  IMAD R13, R11, R2, R14 ;  /* 0x000000020b0d7224 */ /* 0x000fc600078e020e */
[----:B------:R-:W-:-:S05]  /*0280*/  ISETP.NE.AND P0, PT, R12, R3, PT ;  /* 0x000000030c00720c */ /* 0x000fca0003f05270 */
[----:B------:R-:W-:Y:S08]  /*0290*/  @!P1 BRA `(.L_x_29) ;  /* 0x0000000000f09947 */ /* 0x000ff00003800000 */
[----:B------:R-:W-:-:S07]  /*02a0*/  IMAD.MOV.U32 R15, RZ, RZ, RZ ;  /* 0x000000ffff0f7224 */ /* 0x000fce00078e00ff */
.L_x_30:
[----:B------:R-:W1:Y:S01]  /*02b0*/  LDC.64 R2, c[0x0][0x398] ;  /* 0x0000e600ff027b82 */ /* 0x000e620000000a00 */
[----:B------:R-:W-:-:S05]  /*02c0*/  IMAD.IADD R17, R0, 0x1, R15 ;  /* 0x0000000100117824 */ /* 0x000fca00078e020f */
[C---:B------:R-:W-:Y:S02]  /*02d0*/  VIADDMNMX R18, R17.reuse, 0x1, R14, !PT ;  /* 0x0000000111127846 */ /* 0x040fe4000780010e */
[----:B------:R-:W2:Y:S01]  /*02e0*/  LDC.64 R6, c[0x0][0x380] ;  /* 0x0000e000ff067b82 */ /* 0x000ea20000000a00 */
[----:B------:R-:W-:Y:S02]  /*02f0*/  VIMNMX3 R19, R17, R14, R11, !PT ;  /* 0x0000000e1113720f */ /* 0x000fe4000780010b */
[----:B------:R-:W-:-:S05]  /*0300*/  VIMNMX R21, PT, PT, R11, R18, !PT ;  /* 0x000000120b157248 */ /* 0x000fca0007fe0100 */
[----:B------:R-:W3:Y:S01]  /*0310*/  LDC.64 R4, c[0x0][0x388] ;  /* 0x0000e200ff047b82 */ /* 0x000ee20000000a00 */
[-C--:B-1----:R-:W-:Y:S01]  /*0320*/  ISETP.GE.AND P1, PT, R19, R2.reuse, PT ;  /* 0x000000021300720c */ /* 0x082fe20003f26270 */
[-C--:B------:R-:W-:Y:S01]  /*0330*/  IMAD R19, R13, R2.reuse, R17 ;  /* 0x000000020d137224 */ /* 0x080fe200078e0211 */
[----:B------:R-:W-:Y:S01]  /*0340*/  ISETP.GE.AND P6, PT, R21, R2, PT ;  /* 0x000000021500720c */ /* 0x000fe20003fc6270 */
[----:B------:R-:W-:Y:S02]  /*0350*/  IMAD R21, R16, R3, R15 ;  /* 0x0000000310157224 */ /* 0x000fe400078e020f */
[----:B--2---:R-:W-:-:S10]  /*0360*/  IMAD.WIDE R6, R19, 0x4, R6 ;  /* 0x0000000413067825 */ /* 0x004fd400078e0206 */
[----:B0-----:R-:W2:Y:S01]  /*0370*/  @!P6 LDG.E R19, desc[UR12][R6.64+0x4] ;  /* 0x0000040c0613e981 */ /* 0x001ea2000c1e1900 */
[----:B---3--:R-:W-:-:S03]  /*0380*/  IMAD.WIDE R4, R21, 0x4, R4 ;  /* 0x0000000415047825 */ /* 0x008fc600078e0204 */
[----:B------:R-:W3:Y:S04]  /*0390*/  @!P1 LDG.E R21, desc[UR12][R6.64] ;  /* 0x0000000c06159981 */ /* 0x000ee8000c1e1900 */
[----:B------:R-:W3:Y:S04]  /*03a0*/  @!P1 LDG.E R20, desc[UR12][R4.64] ;  /* 0x0000000c04149981 */ /* 0x000ee8000c1e1900 */
[----:B------:R-:W2:Y:S01]  /*03b0*/  @!P6 LDG.E R18, desc[UR12][R4.64+0x4] ;  /* 0x0000040c0412e981 */ /* 0x000ea2000c1e1900 */
[C-C-:B------:R-:W-:Y:S02]  /*03c0*/  VIADDMNMX R22, R17.reuse, 0x2, R14.reuse, !PT ;  /* 0x0000000211167846 */ /* 0x140fe4000780010e */
[----:B------:R-:W-:-:S02]  /*03d0*/  VIADDMNMX R24, R17, 0x3, R14, !PT ;  /* 0x0000000311187846 */ /* 0x000fc4000780010e */
[C---:B------:R-:W-:Y:S02]  /*03e0*/  VIMNMX R23, PT, PT, R11.reuse, R22, !PT ;  /* 0x000000160b177248 */ /* 0x040fe40007fe0100 */
[----:B------:R-:W-:Y:S02]  /*03f0*/  VIMNMX R25, PT, PT, R11, R24, !PT ;  /* 0x000000180b197248 */ /* 0x000fe40007fe0100 */
[--C-:B------:R-:W-:Y:S02]  /*0400*/  VIADDMNMX R22, R17, 0x4, R14.reuse, !PT ;  /* 0x0000000411167846 */ /* 0x100fe4000780010e */
[-C--:B------:R-:W-:Y:S02]  /*0410*/  ISETP.GE.AND P5, PT, R23, R2.reuse, PT ;  /* 0x000000021700720c */ /* 0x080fe40003fa6270 */
[----:B------:R-:W-:Y:S02]  /*0420*/  ISETP.GE.AND P4, PT, R25, R2, PT ;  /* 0x000000021900720c */ /* 0x000fe40003f86270 */
[----:B------:R-:W-:-:S02]  /*0430*/  VIADDMNMX R24, R17, 0x5, R14, !PT ;  /* 0x0000000511187846 */ /* 0x000fc4000780010e */
[----:B------:R-:W-:Y:S02]  /*0440*/  VIMNMX R23, PT, PT, R11, R22, !PT ;  /* 0x000000160b177248 */ /* 0x000fe40007fe0100 */
[--C-:B------:R-:W-:Y:S02]  /*0450*/  VIADDMNMX R22, R17, 0x6, R14.reuse, !PT ;  /* 0x0000000611167846 */ /* 0x100fe4000780010e */
[----:B------:R-:W-:Y:S02]  /*0460*/  VIMNMX R25, PT, PT, R11, R24, !PT ;  /* 0x000000180b197248 */ /* 0x000fe40007fe0100 */
[----:B------:R-:W-:Y:S02]  /*0470*/  ISETP.GE.AND P3, PT, R23, R2, PT ;  /* 0x000000021700720c */ /* 0x000fe40003f66270 */
[----:B------:R-:W-:Y:S02]  /*0480*/  VIMNMX R23, PT, PT, R11, R22, !PT ;  /* 0x000000160b177248 */ /* 0x000fe40007fe0100 */
[----:B------:R-:W-:-:S02]  /*0490*/  VIADDMNMX R22, R17, 0x7, R14, !PT ;  /* 0x0000000711167846 */ /* 0x000fc4000780010e */
[----:B------:R-:W-:Y:S01]  /*04a0*/  ISETP.GE.AND P2, PT, R25, R2, PT ;  /* 0x000000021900720c */ /* 0x000fe20003f46270 */
[----:B------:R-:W4:-:S12]  /*04b0*/  @!P5 LDG.E R17, desc[UR12][R4.64+0x8] ;  /* 0x0000080c0411d981 */ /* 0x000f18000c1e1900 */
[----:B------:R-:W5:Y:S01]  /*04c0*/  @!P2 LDG.E R25, desc[UR12][R6.64+0x14] ;  /* 0x0000140c0619a981 */ /* 0x000f62000c1e1900 */
[----:B---3--:R-:W-:Y:S01]  /*04d0*/  @!P1 FFMA R10, R21, R20, R10 ;  /* 0x00000014150a9223 */ /* 0x008fe2000000000a */
[----:B------:R-:W-:Y:S02]  /*04e0*/  ISETP.GE.AND P1, PT, R23, R2, PT ;  /* 0x000000021700720c */ /* 0x000fe40003f26270 */
[----:B------:R-:W4:Y:S01]  /*04f0*/  @!P5 LDG.E R21, desc[UR12][R6.64+0x8] ;  /* 0x0000080c0615d981 */ /* 0x000f22000c1e1900 */
[----:B------:R-:W-:Y:S01]  /*0500*/  VIMNMX R23, PT, PT, R11, R22, !PT ;  /* 0x000000160b177248 */ /* 0x000fe20007fe0100 */
[----:B--2---:R-:W-:Y:S02]  /*0510*/  @!P6 FFMA R10, R19, R18, R10 ;  /* 0x00000012130ae223 */ /* 0x004fe4000000000a */
[----:B------:R-:W2:Y:S01]  /*0520*/  @!P4 LDG.E R19, desc[UR12][R6.64+0xc] ;  /* 0x00000c0c0613c981 */ /* 0x000ea2000c1e1900 */
[----:B------:R-:W-:-:S03]  /*0530*/  ISETP.GE.AND P6, PT, R23, R2, PT ;  /* 0x000000021700720c */ /* 0x000fc60003fc6270 */
[----:B------:R-:W2:Y:S04]  /*0540*/  @!P4 LDG.E R18, desc[UR12][R4.64+0xc] ;  /* 0x00000c0c0412c981 */ /* 0x000ea8000c1e1900 */
[----:B------:R-:W3:Y:S04]  /*0550*/  @!P3 LDG.E R23, desc[UR12][R6.64+0x10] ;  /* 0x0000100c0617b981 */ /* 0x000ee8000c1e1900 */
[----:B------:R-:W3:Y:S04]  /*0560*/  @!P3 LDG.E R20, desc[UR12][R4.64+0x10] ;  /* 0x0000100c0414b981 */ /* 0x000ee8000c1e1900 */
[----:B------:R-:W5:Y:S04]  /*0570*/  @!P2 LDG.E R22, desc[UR12][R4.64+0x14] ;  /* 0x0000140c0416a981 */ /* 0x000f68000c1e1900 */
[----:B------:R-:W5:Y:S04]  /*0580*/  @!P1 LDG.E R27, desc[UR12][R6.64+0x18] ;  /* 0x0000180c061b9981 */ /* 0x000f68000c1e1900 */
[----:B------:R-:W5:Y:S04]  /*0590*/  @!P1 LDG.E R24, desc[UR12][R4.64+0x18] ;  /* 0x0000180c04189981 */ /* 0x000f68000c1e1900 */
[----:B------:R-:W5:Y:S04]  /*05a0*/  @!P6 LDG.E R29, desc[UR12][R6.64+0x1c] ;  /* 0x00001c0c061de981 */ /* 0x000f68000c1e1900 */
[----:B------:R-:W5:Y:S01]  /*05b0*/  @!P6 LDG.E R26, desc[UR12][R4.64+0x1c] ;  /* 0x00001c0c041ae981 */ /* 0x000f62000c1e1900 */
[----:B------:R-:W-:Y:S01]  /*05c0*/  IADD3 R15, PT, PT, R15, 0x8, RZ ;  /* 0x000000080f0f7810 */ /* 0x000fe20007ffe0ff */
[----:B----4-:R-:W-:-:S04]  /*05d0*/  @!P5 FFMA R10, R21, R17, R10 ;  /* 0x00000011150ad223 */ /* 0x010fc8000000000a */
[----:B--2---:R-:W-:-:S04]  /*05e0*/  @!P4 FFMA R10, R19, R18, R10 ;  /* 0x00000012130ac223 */ /* 0x004fc8000000000a */
[----:B---3--:R-:W-:-:S04]  /*05f0*/  @!P3 FFMA R10, R23, R20, R10 ;  /* 0x00000014170ab223 */ /* 0x008fc8000000000a */
[----:B-----5:R-:W-:Y:S01]  /*0600*/  @!P2 FFMA R10, R25, R22, R10 ;  /* 0x00000016190aa223 */ /* 0x020fe2000000000a */
[----:B------:R-:W-:-:S03]  /*0610*/  ISETP.NE.AND P2, PT, R15, UR10, PT ;  /* 0x0000000a0f007c0c */ /* 0x000fc6000bf45270 */
[----:B------:R-:W-:-:S04]  /*0620*/  @!P1 FFMA R10, R27, R24, R10 ;  /* 0x000000181b0a9223 */ /* 0x000fc8000000000a */
[----:B------:R-:W-:-:S06]  /*0630*/  @!P6 FFMA R10, R29, R26, R10 ;  /* 0x0000001a1d0ae223 */ /* 0x000fcc000000000a */
[----:B------:R-:W-:Y:S05]  /*0640*/  @P2 BRA `(.L_x_30) ;  /* 0xfffffffc00182947 */ /* 0x000fea000383ffff */
[----:B------:R-:W-:-:S07]  /*0650*/  IMAD.U32 R5, RZ, RZ, UR10 ;  /* 0x0000000aff057e24 */ /* 0x000fce000f8e00ff */
.L_x_29:
[----:B------:R-:W-:-:S09]  /*0660*/  UISETP.NE.AND UP1, UPT, UR8, URZ, UPT ;  /* 0x000000ff0800728c */ /* 0x000fd2000bf25270 */
[----:B------:R-:W-:Y:S05]  /*0670*/  BRA.U !UP1, `(.L_x_31) ;  /* 0x00000005092c7547 */ /* 0x000fea000b800000 */
[----:B------:R-:W-:Y:S02]  /*0680*/  UIADD3 UR11, UPT, UPT, UR8, -0x1, URZ ;  /* 0xffffffff080b7890 */ /* 0x000fe4000fffe0ff */
[----:B------:R-:W-:Y:S02]  /*0690*/  UISETP.NE.AND UP2, UPT, UR9, URZ, UPT ;  /* 0x000000ff0900728c */ /* 0x000fe4000bf45270 */
[----:B------:R-:W-:-:S09]  /*06a0*/  UISETP.GE.U32.AND UP1, UPT, UR11, 0x3, UPT ;  /* 0x000000030b00788c */ /* 0x000fd2000bf26070 */
[----:B------:R-:W-:Y:S05]  /*06b0*/  BRA.U !UP1, `(.L_x_32) ;  /* 0x00000001097c7547 */ /* 0x000fea000b800000 */
[----:B------:R-:W1:Y:S01]  /*06c0*/  LDC.64 R18, c[0x0][0x380] ;  /* 0x0000e000ff127b82 */ /* 0x000e620000000a00 */
[----:B------:R-:W-:-:S05]  /*06d0*/  IMAD.IADD R23, R0, 0x1, R5 ;  /* 0x0000000100177824 */ /* 0x000fca00078e0205 */
[C-C-:B------:R-:W-:Y:S02]  /*06e0*/  VIADDMNMX R4, R23.reuse, 0x1, R14.reuse, !PT ;  /* 0x0000000117047846 */ /* 0x140fe4000780010e */
[----:B------:R-:W2:Y:S01]  /*06f0*/  LDC.64 R6, c[0x0][0x388] ;  /* 0x0000e200ff067b82 */ /* 0x000ea20000000a00 */
[----:B------:R-:W-:Y:S02]  /*0700*/  VIMNMX3 R15, R23, R14, R11, !PT ;  /* 0x0000000e170f720f */ /* 0x000fe4000780010b */
[----:B------:R-:W-:Y:S02]  /*0710*/  VIMNMX R17, PT, PT, R11, R4, !PT ;  /* 0x000000040b117248 */ /* 0x000fe40007fe0100 */
[----:B------:R-:W-:Y:S02]  /*0720*/  VIADDMNMX R4, R23, 0x2, R14, !PT ;  /* 0x0000000217047846 */ /* 0x000fe4000780010e */
[-C--:B------:R-:W-:Y:S01]  /*0730*/  ISETP.GE.AND P1, PT, R15, R2.reuse, PT ;  /* 0x000000020f00720c */ /* 0x080fe20003f26270 */
[----:B------:R-:W-:Y:S01]  /*0740*/  IMAD R15, R13, R2, R23 ;  /* 0x000000020d0f7224 */ /* 0x000fe200078e0217 */
[----:B------:R-:W-:-:S02]  /*0750*/  VIMNMX R21, PT, PT, R11, R4, !PT ;  /* 0x000000040b157248 */ /* 0x000fc40007fe0100 */
[-C--:B------:R-:W-:Y:S01]  /*0760*/  ISETP.GE.AND P2, PT, R17, R2.reuse, PT ;  /* 0x000000021100720c */ /* 0x080fe20003f46270 */
[----:B------:R-:W-:Y:S01]  /*0770*/  IMAD R17, R16, R3, R5 ;  /* 0x0000000310117224 */ /* 0x000fe200078e0205 */
[----:B------:R-:W-:Y:S02]  /*0780*/  VIADDMNMX R4, R23, 0x3, R14, !PT ;  /* 0x0000000317047846 */ /* 0x000fe4000780010e */
[----:B------:R-:W-:Y:S01]  /*0790*/  ISETP.GE.AND P3, PT, R21, R2, PT ;  /* 0x000000021500720c */ /* 0x000fe20003f66270 */
[----:B-1----:R-:W-:Y:S01]  /*07a0*/  IMAD.WIDE R18, R15, 0x4, R18 ;  /* 0x000000040f127825 */ /* 0x002fe200078e0212 */
[----:B------:R-:W-:-:S04]  /*07b0*/  VIMNMX R15, PT, PT, R11, R4, !PT ;  /* 0x000000040b0f7248 */ /* 0x000fc80007fe0100 */
[----:B------:R-:W-:Y:S02]  /*07c0*/  ISETP.GE.AND P4, PT, R15, R2, PT ;  /* 0x000000020f00720c */ /* 0x000fe40003f86270 */
[----:B0-----:R-:W3:Y:S01]  /*07d0*/  @!P1 LDG.E R15, desc[UR12][R18.64] ;  /* 0x0000000c120f9981 */ /* 0x001ee2000c1e1900 */
[----:B--2---:R-:W-:-:S03]  /*07e0*/  IMAD.WIDE R6, R17, 0x4, R6 ;  /* 0x0000000411067825 */ /* 0x004fc600078e0206 */
[----:B------:R-:W2:Y:S04]  /*07f0*/  @!P2 LDG.E R17, desc[UR12][R18.64+0x4] ;  /* 0x0000040c1211a981 */ /* 0x000ea8000c1e1900 */
[----:B------:R-:W3:Y:S04]  /*0800*/  @!P1 LDG.E R4, desc[UR12][R6.64] ;  /* 0x0000000c06049981 */ /* 0x000ee8000c1e1900 */
[----:B------:R-:W2:Y:S04]  /*0810*/  @!P2 LDG.E R20, desc[UR12][R6.64+0x4] ;  /* 0x0000040c0614a981 */ /* 0x000ea8000c1e1900 */
[----:B------:R-:W4:Y:S04]  /*0820*/  @!P3 LDG.E R21, desc[UR12][R18.64+0x8] ;  /* 0x0000080c1215b981 */ /* 0x000f28000c1e1900 */
[----:B------:R-:W4:Y:S04]  /*0830*/  @!P3 LDG.E R22, desc[UR12][R6.64+0x8] ;  /* 0x0000080c0616b981 */ /* 0x000f28000c1e1900 */
[----:B------:R-:W5:Y:S04]  /*0840*/  @!P4 LDG.E R23, desc[UR12][R18.64+0xc] ;  /* 0x00000c0c1217c981 */ /* 0x000f68000c1e1900 */
[----:B------:R-:W5:Y:S01]  /*0850*/  @!P4 LDG.E R24, desc[UR12][R6.64+0xc] ;  /* 0x00000c0c0618c981 */ /* 0x000f62000c1e1900 */
[----:B------:R-:W-:Y:S01]  /*0860*/  IADD3 R5, PT, PT, R5, 0x4, RZ ;  /* 0x0000000405057810 */ /* 0x000fe20007ffe0ff */
[----:B---3--:R-:W-:-:S04]  /*0870*/  @!P1 FFMA R10, R15, R4, R10 ;  /* 0x000000040f0a9223 */ /* 0x008fc8000000000a */
[----:B--2---:R-:W-:-:S04]  /*0880*/  @!P2 FFMA R10, R17, R20, R10 ;  /* 0x00000014110aa223 */ /* 0x004fc8000000000a */
[----:B----4-:R-:W-:-:S04]  /*0890*/  @!P3 FFMA R10, R21, R22, R10 ;  /* 0x00000016150ab223 */ /* 0x010fc8000000000a */
[----:B-----5:R-:W-:-:S07]  /*08a0*/  @!P4 FFMA R10, R23, R24, R10 ;  /* 0x00000018170ac223 */ /* 0x020fce000000000a */
.L_x_32:
[----:B------:R-:W-:Y:S05]  /*08b0*/  BRA.U !UP2, `(.L_x_31) ;  /* 0x000000010a9c7547 */ /* 0x000fea000b800000 */
[----:B------:R-:W-:Y:S01]  /*08c0*/  UISETP.NE.AND UP1, UPT, UR9, 0x1, UPT ;  /* 0x000000010900788c */ /* 0x000fe2000bf25270 */
[----:B------:R-:W-:-:S04]  /*08d0*/  LOP3.LUT R4, R3, 0x1, RZ, 0xc0, !PT ;  /* 0x0000000103047812 */ /* 0x000fc800078ec0ff */
[----:B------:R-:W-:-:S04]  /*08e0*/  ISETP.NE.U32.AND P3, PT, R4, 0x1, PT ;  /* 0x000000010400780c */ /* 0x000fc80003f65070 */
[----:B------:R-:W-:Y:S09]  /*08f0*/  BRA.U !UP1, `(.L_x_33) ;  /* 0x00000001094c7547 */ /* 0x000ff2000b800000 */
[----:B------:R-:W1:Y:S01]  /*0900*/  LDC.64 R18, c[0x0][0x380] ;  /* 0x0000e000ff127b82 */ /* 0x000e620000000a00 */
[----:B------:R-:W-:-:S05]  /*0910*/  IMAD.IADD R21, R0, 0x1, R5 ;  /* 0x0000000100157824 */ /* 0x000fca00078e0205 */
[C---:B------:R-:W-:Y:S02]  /*0920*/  VIADDMNMX R4, R21.reuse, 0x1, R14, !PT ;  /* 0x0000000115047846 */ /* 0x040fe4000780010e */
[----:B------:R-:W2:Y:S01]  /*0930*/  LDC.64 R6, c[0x0][0x388] ;  /* 0x0000e200ff067b82 */ /* 0x000ea20000000a00 */
[----:B------:R-:W-:Y:S02]  /*0940*/  VIMNMX3 R15, R21, R14, R11, !PT ;  /* 0x0000000e150f720f */ /* 0x000fe4000780010b */
[----:B------:R-:W-:Y:S02]  /*0950*/  VIMNMX R17, PT, PT, R11, R4, !PT ;  /* 0x000000040b117248 */ /* 0x000fe40007fe0100 */
[-C--:B------:R-:W-:Y:S01]  /*0960*/  ISETP.GE.AND P1, PT, R15, R2.reuse, PT ;  /* 0x000000020f00720c */ /* 0x080fe20003f26270 */
[-C--:B------:R-:W-:Y:S01]  /*0970*/  IMAD R15, R13, R2.reuse, R21 ;  /* 0x000000020d0f7224 */ /* 0x080fe200078e0215 */
[----:B------:R-:W-:Y:S01]  /*0980*/  ISETP.GE.AND P2, PT, R17, R2, PT ;  /* 0x000000021100720c */ /* 0x000fe20003f46270 */
[----:B------:R-:W-:-:S02]  /*0990*/  IMAD R17, R16, R3, R5 ;  /* 0x0000000310117224 */ /* 0x000fc400078e0205 */
[----:B-1----:R-:W-:-:S08]  /*09a0*/  IMAD.WIDE R18, R15, 0x4, R18 ;  /* 0x000000040f127825 */ /* 0x002fd000078e0212 */
[----:B0-----:R-:W3:Y:S01]  /*09b0*/  @!P1 LDG.E R15, desc[UR12][R18.64] ;  /* 0x0000000c120f9981 */ /* 0x001ee2000c1e1900 */
[----:B--2---:R-:W-:-:S03]  /*09c0*/  IMAD.WIDE R6, R17, 0x4, R6 ;  /* 0x0000000411067825 */ /* 0x004fc600078e0206 */
[----:B------:R-:W2:Y:S04]  /*09d0*/  @!P2 LDG.E R17, desc[UR12][R18.64+0x4] ;  /* 0x0000040c1211a981 */ /* 0x000ea8000c1e1900 */
[----:B------:R-:W3:Y:S04]  /*09e0*/  @!P1 LDG.E R4, desc[UR12][R6.64] ;  /* 0x0000000c06049981 */ /* 0x000ee8000c1e1900 */
[----:B------:R-:W2:Y:S01]  /*09f0*/  @!P2 LDG.E R20, desc[UR12][R6.64+0x4] ;  /* 0x0000040c0614a981 */ /* 0x000ea2000c1e1900 */
[----:B------:R-:W-:Y:S02]  /*0a00*/  VIADD R5, R5, 0x2 ;  /* 0x0000000205057836 */ /* 0x000fe40000000000 */
[----:B---3--:R-:W-:-:S04]  /*0a10*/  @!P1 FFMA R10, R15, R4, R10 ;  /* 0x000000040f0a9223 */ /* 0x008fc8000000000a */
[----:B--2---:R-:W-:-:S07]  /*0a20*/  @!P2 FFMA R10, R17, R20, R10 ;  /* 0x00000014110aa223 */ /* 0x004fce000000000a */
.L_x_33:
[----:B------:R-:W-:Y:S05]  /*0a30*/  @P3 BRA `(.L_x_31) ;  /* 0x00000000003c3947 */ /* 0x000fea0003800000 */
[----:B------:R-:W-:Y:S01]  /*0a40*/  IADD3 R4, PT, PT, R0, R5, RZ ;  /* 0x0000000500047210 */ /* 0x000fe20007ffe0ff */
[----:B------:R-:W-:Y:S03]  /*0a50*/  BSSY.RECONVERGENT B0, `(.L_x_31) ;  /* 0x000000d000007945 */ /* 0x000fe60003800200 */
[----:B------:R-:W-:-:S04]  /*0a60*/  VIMNMX3 R7, R4, R14, R11, !PT ;  /* 0x0000000e0407720f */ /* 0x000fc8000780010b */
[----:B------:R-:W-:-:S13]  /*0a70*/  ISETP.GE.AND P1, PT, R7, R2, PT ;  /* 0x000000020700720c */ /* 0x000fda0003f26270 */
[----:B------:R-:W-:Y:S05]  /*0a80*/  @P1 BRA `(.L_x_34) ;  /* 0x0000000000241947 */ /* 0x000fea0003800000 */
[----:B------:R-:W1:Y:S01]  /*0a90*/  LDC.64 R14, c[0x0][0x380] ;  /* 0x0000e000ff0e7b82 */ /* 0x000e620000000a00 */
[----:B------:R-:W-:Y:S02]  /*0aa0*/  IMAD R13, R13, R2, R4 ;  /* 0x000000020d0d7224 */ /* 0x000fe400078e0204 */
[----:B------:R-:W-:-:S05]  /*0ab0*/  IMAD R3, R16, R3, R5 ;  /* 0x0000000310037224 */ /* 0x000fca00078e0205 */
[----:B------:R-:W2:Y:S01]  /*0ac0*/  LDC.64 R6, c[0x0][0x388] ;  /* 0x0000e200ff067b82 */ /* 0x000ea20000000a00 */
[----:B-1----:R-:W-:-:S06]  /*0ad0*/  IMAD.WIDE R14, R13, 0x4, R14 ;  /* 0x000000040d0e7825 */ /* 0x002fcc00078e020e */
[----:B0-----:R-:W3:Y:S01]  /*0ae0*/  LDG.E R15, desc[UR12][R14.64] ;  /* 0x0000000c0e0f7981 */ /* 0x001ee2000c1e1900 */
[----:B--2---:R-:W-:-:S06]  /*0af0*/  IMAD.WIDE R6, R3, 0x4, R6 ;  /* 0x0000000403067825 */ /* 0x004fcc00078e0206 */
[----:B------:R-:W3:Y:S02]  /*0b00*/  LDG.E R6, desc[UR12][R6.64] ;  /* 0x0000000c06067981 */ /* 0x000ee4000c1e1900 */
[----:B---3--:R-:W-:-:S07]  /*0b10*/  FFMA R10, R15, R6, R10 ;  /* 0x000000060f0a7223 */ /* 0x008fce000000000a */
.L_x_34:
[----:B0-----:R-:W-:Y:S05]  /*0b20*/  BSYNC.RECONVERGENT B0 ;  /* 0x0000000000007941 */ /* 0x001fea0003800200 */
.L_x_31:
[----:B------:R-:W-:Y:S05]  /*0b30*/  @P0 BRA `(.L_x_35) ;  /* 0xfffffff400b40947 */ /* 0x000fea000383ffff */
[----:B------:R-:W-:Y:S05]  /*0b40*/  BRA.U UP0, `(.L_x_36) ;  /* 0xfffffff500987547 */ /* 0x000fea000b83ffff */
.L_x_28:
[----:B------:R-:W1:Y:S01]  /*0b50*/  LDC.64 R2, c[0x0][0x390] ;  /* 0x0000e400ff027b82 */ /* 0x000e620000000a00 */
[----:B------:R-:W-:-:S04]  /*0b60*/  IMAD R8, R8, UR5, R8 ;  /* 0x0000000508087c24 */ /* 0x000fc8000f8e0208 */
[----:B------:R-:W-:-:S04]  /*0b70*/  IMAD.IADD R8, R9, 0x1, R8 ;  /* 0x0000000109087824 */ /* 0x000fc800078e0208 */
[----:B------:R-:W-:-:S05]  /*0b80*/  IMAD R5, R8, UR5, R8 ;  /* 0x0000000508057c24 */ /* 0x000fca000f8e0208 */
[----:B------:R-:W-:-:S05]  /*0b90*/  IADD3 R5, PT, PT, R0, R5, RZ ;  /* 0x0000000500057210 */ /* 0x000fca0007ffe0ff */
[----:B-1----:R-:W-:-:S05]  /*0ba0*/  IMAD.WIDE R2, R5, 0x4, R2 ;  /* 0x0000000405027825 */ /* 0x002fca00078e0202 */
[----:B0-----:R-:W-:Y:S01]  /*0bb0*/  STG.E desc[UR12][R2.64], R10 ;  /* 0x0000000a02007986 */ /* 0x001fe2000c10190c */
[----:B------:R-:W-:Y:S05]  /*0bc0*/  EXIT ;  /* 0x000000000000794d */ /* 0x000fea0003800000 */
.L_x_37:
        /* <DEDUP_REMOVED lines=11> */
.L_x_40:


//--------------------- .nv.shared._Z13conv3d_sharedPfS_S_ii --------------------------
	.section	.nv.shared._Z13conv3d_sharedPfS_S_ii,"aw",@nobits
	.sectionflags	@""
	.align	16
	.zero		1024


//--------------------- .nv.shared.reserved.0     --------------------------
	.section	.nv.shared.reserved.0,"aw",@nobits
	.weak		__nv_reservedSMEM_offset_0_alias
	.size		__nv_reservedSMEM_offset_0_alias, 0, 64
	.other		__nv_reservedSMEM_offset_0_alias,@"STO_CUDA_RESERVED_SHARED STV_DEFAULT"
__nv_reservedSMEM_offset_0_alias:
	.zero		0
	.zero		64


//--------------------- .nv.shared._Z13conv3d_paddedPfS_S_ii --------------------------
	.section	.nv.shared._Z13conv3d_paddedPfS_S_ii,"aw",@nobits
	.sectionflags	@""
	.align	16
	.zero		1024


//--------------------- .nv.shared._Z6conv3dPfS_S_ii --------------------------
	.section	.nv.shared._Z6conv3dPfS_S_ii,"aw",@nobits
	.sectionflags	@""
	.align	16
	.zero		1024


//--------------------- .nv.constant0._Z13conv3d_sharedPfS_S_ii --------------------------
	.section	.nv.constant0._Z13conv3d_sharedPfS_S_ii,"a",@progbits
	.sectionflags	@""
	.align	4
.nv.constant0._Z13conv3d_sharedPfS_S_ii:
	.zero		928


//--------------------- .nv.constant0._Z13conv3d_paddedPfS_S_ii --------------------------
	.section	.nv.constant0._Z13conv3d_paddedPfS_S_ii,"a",@progbits
	.sectionflags	@""
	.align	4
.nv.constant0._Z13conv3d_paddedPfS_S_ii:
	.zero		928


//--------------------- .nv.constant0._Z6conv3dPfS_S_ii --------------------------
	.section	.nv.constant0._Z6conv3dPfS_S_ii,"a",@progbits
	.sectionflags	@""
	.align	4
.nv.constant0._Z6conv3dPfS_S_ii:
	.zero		928


//--------------------- SYMBOLS --------------------------

	.type		.nv.reservedSmem.offset0,@object
	.size		.nv.reservedSmem.offset0,0x4
	.type		.nv.reservedSmem.cap,@object
	.size		.nv.reservedSmem.cap,0x4
